def attn_fwd(
    Q,
    K,
    V,
    Out,
    Lse,
    sm_scale,
    stride_qz,
    stride_qh,
    stride_qm,
    stride_qk,
    stride_kz,
    stride_kh,
    stride_kn,
    stride_kk,
    stride_vz,
    stride_vh,
    stride_vn,
    stride_vk,
    stride_oz,
    stride_oh,
    stride_om,
    stride_ok,
    seqlen_q,
    seqlen_k,
    BLOCK_M: tl.constexpr,
    BLOCK_N: tl.constexpr,
    HEAD_DIM: tl.constexpr,
    CAUSAL: tl.constexpr,
):
    start_m = tl.program_id(0)
    off_hz = tl.program_id(1)
    q_off = off_hz * stride_qh
    k_off = off_hz * stride_kh
    v_off = off_hz * stride_vh
    offs_m = start_m * BLOCK_M + tl.arange(0, BLOCK_M)
    offs_d = tl.arange(0, HEAD_DIM)
    offs_n = tl.arange(0, BLOCK_N)
    q_ptrs = Q + q_off + offs_m[:, None] * stride_qm + offs_d[None, :] * stride_qk
    k_ptrs = K + k_off + offs_d[:, None] * stride_kk + offs_n[None, :] * stride_kn
    v_ptrs = V + v_off + offs_n[:, None] * stride_vn + offs_d[None, :] * stride_vk
    m_i = tl.full([BLOCK_M], float("-inf"), dtype=tl.float32)
    l_i = tl.zeros([BLOCK_M], dtype=tl.float32) + 1.0
    acc = tl.zeros([BLOCK_M, HEAD_DIM], dtype=tl.float32)
    q = tl.load(q_ptrs)
    acc, l_i, m_i = _attn_fwd_inner(
        acc,
        l_i,
        m_i,
        q,
        k_ptrs,
        v_ptrs,
        sm_scale,
        stride_kn,
        stride_vn,
        start_m,
        seqlen_k,
        BLOCK_M,
        BLOCK_N,
        HEAD_DIM,
        CAUSAL,
    )
    acc = acc / l_i[:, None]
    lse = m_i + tl.math.log2(l_i) / 1.4426950408889634
    o_ptrs = (
        Out
        + off_hz * stride_oh
        + offs_m[:, None] * stride_om
        + offs_d[None, :] * stride_ok
    )
    tl.store(o_ptrs, acc.to(Out.dtype.element_ty))
    tl.store(Lse + off_hz * seqlen_q + offs_m, lse)

# config = {"BLOCK_M": 256, "BLOCK_N": 128, "HEAD_DIM": 64, "arch": "sm_100", "causal": false, "dtype": "fp8e4m3", "num_stages": 2, "num_warps": 16}
# arch = sm_100


// ===== COMPILED SASS (sm_100a) =====

	.target	sm_100a

	.elftype	@"ET_EXEC"


//--------------------- .note.nv.tkinfo           --------------------------
	.section	.note.nv.tkinfo,"",@"SHT_NOTE"
	.sectionflags	@"SHF_NOTE_NV_TKINFO"
	.tkinfo
        /*0018*/ 	.word	0x00000081
        /*0030*/ 	.string	""
        /*0030*/ 	.string	"ptxas-blackwell"
        /*0030*/ 	.string	"Cuda compilation tools, release 12.9, V12.9.86"
        /*0030*/ 	.string	"Build cuda_12.9.r12.9/compiler.36037853_0"
        /*0030*/ 	.string	"-v  -suppress-debug-info  -lineinfo  -arch sm_100a "



//--------------------- .note.nv.cuver            --------------------------
	.section	.note.nv.cuver,"",@"SHT_NOTE"
	.sectionflags	@"SHF_NOTE_NV_CUVER"
        /*0018*/ 	.short	0x0001
        /*001a*/ 	.short	0x0064
        /*001c*/ 	.short	0x0001
        /*001e*/ 	.short	0x0000
        /*0020*/ 	.short	0x0001
        /*0022*/ 	.short	0x0000


//--------------------- .nv.info                  --------------------------
	.section	.nv.info,"",@"SHT_CUDA_INFO"
	.align	4


	//----- nvinfo : EIATTR_REGCOUNT
	.align		4
        /*0000*/ 	.byte	0x04, 0x2f
        /*0002*/ 	.short	(.L_2 - .L_1)
	.align		4
.L_1:
        /*0004*/ 	.word	index@(attn_fwd)
        /*0008*/ 	.word	0x00000080


	//----- nvinfo : EIATTR_FRAME_SIZE
	.align		4
.L_2:
        /*000c*/ 	.byte	0x04, 0x11
        /*000e*/ 	.short	(.L_4 - .L_3)
	.align		4
.L_3:
        /*0010*/ 	.word	index@(attn_fwd)
        /*0014*/ 	.word	0x00000268


	//----- nvinfo : EIATTR_MIN_STACK_SIZE
	.align		4
.L_4:
        /*0018*/ 	.byte	0x04, 0x12
        /*001a*/ 	.short	(.L_6 - .L_5)
	.align		4
.L_5:
        /*001c*/ 	.word	index@(attn_fwd)
        /*0020*/ 	.word	0x00000268
.L_6:


//--------------------- .nv.info.attn_fwd         --------------------------
	.section	.nv.info.attn_fwd,"",@"SHT_CUDA_INFO"
	.sectionflags	@""
	.align	4


	//----- nvinfo : EIATTR_CUDA_API_VERSION
	.align		4
        /*0000*/ 	.byte	0x04, 0x37
        /*0002*/ 	.short	(.L_8 - .L_7)
.L_7:
        /*0004*/ 	.word	0x00000081


	//----- nvinfo : EIATTR_KPARAM_INFO
	.align		4
.L_8:
        /*0008*/ 	.byte	0x04, 0x17
        /*000a*/ 	.short	(.L_10 - .L_9)
.L_9:
        /*000c*/ 	.word	0x00000000
        /*0010*/ 	.short	0x0019
        /*0012*/ 	.short	0x0080
        /*0014*/ 	.byte	0x00, 0xf4, 0x21, 0x00


	//----- nvinfo : EIATTR_KPARAM_INFO
	.align		4
.L_10:
        /*0018*/ 	.byte	0x04, 0x17
        /*001a*/ 	.short	(.L_12 - .L_11)
.L_11:
        /*001c*/ 	.word	0x00000000
        /*0020*/ 	.short	0x0018
        /*0022*/ 	.short	0x0078
        /*0024*/ 	.byte	0x00, 0xf4, 0x21, 0x00


	//----- nvinfo : EIATTR_KPARAM_INFO
	.align		4
.L_12:
        /*0028*/ 	.byte	0x04, 0x17
        /*002a*/ 	.short	(.L_14 - .L_13)
.L_13:
        /*002c*/ 	.word	0x00000000
        /*0030*/ 	.short	0x0017
        /*0032*/ 	.short	0x0070
        /*0034*/ 	.byte	0x00, 0xf0, 0x11, 0x00


	//----- nvinfo : EIATTR_KPARAM_INFO
	.align		4
.L_14:
        /*0038*/ 	.byte	0x04, 0x17
        /*003a*/ 	.short	(.L_16 - .L_15)
.L_15:
        /*003c*/ 	.word	0x00000000
        /*0040*/ 	.short	0x0016
        /*0042*/ 	.short	0x006c
        /*0044*/ 	.byte	0x00, 0xf0, 0x11, 0x00


	//----- nvinfo : EIATTR_KPARAM_INFO
	.align		4
.L_16:
        /*0048*/ 	.byte	0x04, 0x17
        /*004a*/ 	.short	(.L_18 - .L_17)
.L_17:
        /*004c*/ 	.word	0x00000000
        /*0050*/ 	.short	0x0015
        /*0052*/ 	.short	0x0068
        /*0054*/ 	.byte	0x00, 0xf0, 0x11, 0x00


	//----- nvinfo : EIATTR_KPARAM_INFO
	.align		4
.L_18:
        /*0058*/ 	.byte	0x04, 0x17
        /*005a*/ 	.short	(.L_20 - .L_19)
.L_19:
        /*005c*/ 	.word	0x00000000
        /*0060*/ 	.short	0x0014
        /*0062*/ 	.short	0x0064
        /*0064*/ 	.byte	0x00, 0xf0, 0x11, 0x00


	//----- nvinfo : EIATTR_KPARAM_INFO
	.align		4
.L_20:
        /*0068*/ 	.byte	0x04, 0x17
        /*006a*/ 	.short	(.L_22 - .L_21)
.L_21:
        /*006c*/ 	.word	0x00000000
        /*0070*/ 	.short	0x0013
        /*0072*/ 	.short	0x0060
        /*0074*/ 	.byte	0x00, 0xf0, 0x11, 0x00


	//----- nvinfo : EIATTR_KPARAM_INFO
	.align		4
.L_22:
        /*0078*/ 	.byte	0x04, 0x17
        /*007a*/ 	.short	(.L_24 - .L_23)
.L_23:
        /*007c*/ 	.word	0x00000000
        /*0080*/ 	.short	0x0012
        /*0082*/ 	.short	0x005c
        /*0084*/ 	.byte	0x00, 0xf0, 0x11, 0x00


	//----- nvinfo : EIATTR_KPARAM_INFO
	.align		4
.L_24:
        /*0088*/ 	.byte	0x04, 0x17
        /*008a*/ 	.short	(.L_26 - .L_25)
.L_25:
        /*008c*/ 	.word	0x00000000
        /*0090*/ 	.short	0x0011
        /*0092*/ 	.short	0x0058
        /*0094*/ 	.byte	0x00, 0xf0, 0x11, 0x00


	//----- nvinfo : EIATTR_KPARAM_INFO
	.align		4
.L_26:
        /*0098*/ 	.byte	0x04, 0x17
        /*009a*/ 	.short	(.L_28 - .L_27)
.L_27:
        /*009c*/ 	.word	0x00000000
        /*00a0*/ 	.short	0x0010
        /*00a2*/ 	.short	0x0054
        /*00a4*/ 	.byte	0x00, 0xf0, 0x11, 0x00


	//----- nvinfo : EIATTR_KPARAM_INFO
	.align		4
.L_28:
        /*00a8*/ 	.byte	0x04, 0x17
        /*00aa*/ 	.short	(.L_30 - .L_29)
.L_29:
        /*00ac*/ 	.word	0x00000000
        /*00b0*/ 	.short	0x000f
        /*00b2*/ 	.short	0x0050
        /*00b4*/ 	.byte	0x00, 0xf0, 0x11, 0x00


	//----- nvinfo : EIATTR_KPARAM_INFO
	.align		4
.L_30:
        /*00b8*/ 	.byte	0x04, 0x17
        /*00ba*/ 	.short	(.L_32 - .L_31)
.L_31:
        /*00bc*/ 	.word	0x00000000
        /*00c0*/ 	.short	0x000e
        /*00c2*/ 	.short	0x004c
        /*00c4*/ 	.byte	0x00, 0xf0, 0x11, 0x00


	//----- nvinfo : EIATTR_KPARAM_INFO
	.align		4
.L_32:
        /*00c8*/ 	.byte	0x04, 0x17
        /*00ca*/ 	.short	(.L_34 - .L_33)
.L_33:
        /*00cc*/ 	.word	0x00000000
        /*00d0*/ 	.short	0x000d
        /*00d2*/ 	.short	0x0048
        /*00d4*/ 	.byte	0x00, 0xf0, 0x11, 0x00


	//----- nvinfo : EIATTR_KPARAM_INFO
	.align		4
.L_34:
        /*00d8*/ 	.byte	0x04, 0x17
        /*00da*/ 	.short	(.L_36 - .L_35)
.L_35:
        /*00dc*/ 	.word	0x00000000
        /*00e0*/ 	.short	0x000c
        /*00e2*/ 	.short	0x0044
        /*00e4*/ 	.byte	0x00, 0xf0, 0x11, 0x00


	//----- nvinfo : EIATTR_KPARAM_INFO
	.align		4
.L_36:
        /*00e8*/ 	.byte	0x04, 0x17
        /*00ea*/ 	.short	(.L_38 - .L_37)
.L_37:
        /*00ec*/ 	.word	0x00000000
        /*00f0*/ 	.short	0x000b
        /*00f2*/ 	.short	0x0040
        /*00f4*/ 	.byte	0x00, 0xf0, 0x11, 0x00


	//----- nvinfo : EIATTR_KPARAM_INFO
	.align		4
.L_38:
        /*00f8*/ 	.byte	0x04, 0x17
        /*00fa*/ 	.short	(.L_40 - .L_39)
.L_39:
        /*00fc*/ 	.word	0x00000000
        /*0100*/ 	.short	0x000a
        /*0102*/ 	.short	0x003c
        /*0104*/ 	.byte	0x00, 0xf0, 0x11, 0x00


	//----- nvinfo : EIATTR_KPARAM_INFO
	.align		4
.L_40:
        /*0108*/ 	.byte	0x04, 0x17
        /*010a*/ 	.short	(.L_42 - .L_41)
.L_41:
        /*010c*/ 	.word	0x00000000
        /*0110*/ 	.short	0x0009
        /*0112*/ 	.short	0x0038
        /*0114*/ 	.byte	0x00, 0xf0, 0x11, 0x00


	//----- nvinfo : EIATTR_KPARAM_INFO
	.align		4
.L_42:
        /*0118*/ 	.byte	0x04, 0x17
        /*011a*/ 	.short	(.L_44 - .L_43)
.L_43:
        /*011c*/ 	.word	0x00000000
        /*0120*/ 	.short	0x0008
        /*0122*/ 	.short	0x0034
        /*0124*/ 	.byte	0x00, 0xf0, 0x11, 0x00


	//----- nvinfo : EIATTR_KPARAM_INFO
	.align		4
.L_44:
        /*0128*/ 	.byte	0x04, 0x17
        /*012a*/ 	.short	(.L_46 - .L_45)
.L_45:
        /*012c*/ 	.word	0x00000000
        /*0130*/ 	.short	0x0007
        /*0132*/ 	.short	0x0030
        /*0134*/ 	.byte	0x00, 0xf0, 0x11, 0x00


	//----- nvinfo : EIATTR_KPARAM_INFO
	.align		4
.L_46:
        /*0138*/ 	.byte	0x04, 0x17
        /*013a*/ 	.short	(.L_48 - .L_47)
.L_47:
        /*013c*/ 	.word	0x00000000
        /*0140*/ 	.short	0x0006
        /*0142*/ 	.short	0x002c
        /*0144*/ 	.byte	0x00, 0xf0, 0x11, 0x00


	//----- nvinfo : EIATTR_KPARAM_INFO
	.align		4
.L_48:
        /*0148*/ 	.byte	0x04, 0x17
        /*014a*/ 	.short	(.L_50 - .L_49)
.L_49:
        /*014c*/ 	.word	0x00000000
        /*0150*/ 	.short	0x0005
        /*0152*/ 	.short	0x0028
        /*0154*/ 	.byte	0x00, 0xf0, 0x11, 0x00


	//----- nvinfo : EIATTR_KPARAM_INFO
	.align		4
.L_50:
        /*0158*/ 	.byte	0x04, 0x17
        /*015a*/ 	.short	(.L_52 - .L_51)
.L_51:
        /*015c*/ 	.word	0x00000000
        /*0160*/ 	.short	0x0004
        /*0162*/ 	.short	0x0020
        /*0164*/ 	.byte	0x00, 0xf4, 0x21, 0x00


	//----- nvinfo : EIATTR_KPARAM_INFO
	.align		4
.L_52:
        /*0168*/ 	.byte	0x04, 0x17
        /*016a*/ 	.short	(.L_54 - .L_53)
.L_53:
        /*016c*/ 	.word	0x00000000
        /*0170*/ 	.short	0x0003
        /*0172*/ 	.short	0x0018
        /*0174*/ 	.byte	0x00, 0xf4, 0x21, 0x00


	//----- nvinfo : EIATTR_KPARAM_INFO
	.align		4
.L_54:
        /*0178*/ 	.byte	0x04, 0x17
        /*017a*/ 	.short	(.L_56 - .L_55)
.L_55:
        /*017c*/ 	.word	0x00000000
        /*0180*/ 	.short	0x0002
        /*0182*/ 	.short	0x0010
        /*0184*/ 	.byte	0x00, 0xf4, 0x21, 0x00


	//----- nvinfo : EIATTR_KPARAM_INFO
	.align		4
.L_56:
        /*0188*/ 	.byte	0x04, 0x17
        /*018a*/ 	.short	(.L_58 - .L_57)
.L_57:
        /*018c*/ 	.word	0x00000000
        /*0190*/ 	.short	0x0001
        /*0192*/ 	.short	0x0008
        /*0194*/ 	.byte	0x00, 0xf4, 0x21, 0x00


	//----- nvinfo : EIATTR_KPARAM_INFO
	.align		4
.L_58:
        /*0198*/ 	.byte	0x04, 0x17
        /*019a*/ 	.short	(.L_60 - .L_59)
.L_59:
        /*019c*/ 	.word	0x00000000
        /*01a0*/ 	.short	0x0000
        /*01a2*/ 	.short	0x0000
        /*01a4*/ 	.byte	0x00, 0xf4, 0x21, 0x00


	//----- nvinfo : EIATTR_SPARSE_MMA_MASK
	.align		4
.L_60:
        /*01a8*/ 	.byte	0x03, 0x50
        /*01aa*/ 	.short	0x0000


	//----- nvinfo : EIATTR_MAXREG_COUNT
	.align		4
        /*01ac*/ 	.byte	0x03, 0x1b
        /*01ae*/ 	.short	0x0080


	//----- nvinfo : EIATTR_NUM_BARRIERS
	.align		4
        /*01b0*/ 	.byte	0x02, 0x4c
        /*01b2*/ 	.byte	0x01
	.zero		1


	//----- nvinfo : EIATTR_ANNOTATIONS
	.align		4
        /*01b4*/ 	.byte	0x04, 0x55
        /*01b6*/ 	.short	(.L_62 - .L_61)


	//   ....[0]....
.L_61:
        /*01b8*/ 	.word	0x00000001
        /*01bc*/ 	.byte	0x10, 0x0f, 0x00, 0x00, 0x01, 0x00, 0x00, 0x00, 0x20, 0x0f, 0x00, 0x00, 0x01, 0x00, 0x00, 0x00
        /* <DEDUP_REMOVED lines=202> */
        /*0e6c*/ 	.byte	0x40, 0x87, 0x00, 0x00


	//----- nvinfo : EIATTR_COOP_GROUP_MASK_REGIDS
	.align		4
.L_62:
        /*0e70*/ 	.byte	0x04, 0x29
        /*0e72*/ 	.short	(.L_64 - .L_63)


	//   ....[0]....
.L_63:
        /*0e74*/ 	.word	0xffffffff


	//   ....[1]....
        /*0e78*/ 	.word	0xffffffff


	//   ....[2]....
        /*0e7c*/ 	.word	0xffffffff


	//   ....[3]....
        /*0e80*/ 	.word	0xffffffff


	//   ....[4]....
        /*0e84*/ 	.word	0xffffffff


	//   ....[5]....
        /*0e88*/ 	.word	0xffffffff


	//   ....[6]....
        /*0e8c*/ 	.word	0xffffffff


	//   ....[7]....
        /*0e90*/ 	.word	0xffffffff


	//   ....[8]....
        /*0e94*/ 	.word	0xffffffff


	//   ....[9]....
        /*0e98*/ 	.word	0xffffffff


	//   ....[10]....
        /*0e9c*/ 	.word	0xffffffff


	//   ....[11]....
        /*0ea0*/ 	.word	0xffffffff


	//   ....[12]....
        /*0ea4*/ 	.word	0xffffffff


	//   ....[13]....
        /*0ea8*/ 	.word	0xffffffff


	//   ....[14]....
        /*0eac*/ 	.word	0xffffffff


	//   ....[15]....
        /*0eb0*/ 	.word	0xffffffff


	//   ....[16]....
        /*0eb4*/ 	.word	0xffffffff


	//   ....[17]....
        /*0eb8*/ 	.word	0xffffffff


	//   ....[18]....
        /*0ebc*/ 	.word	0xffffffff


	//   ....[19]....
        /*0ec0*/ 	.word	0xffffffff


	//   ....[20]....
        /*0ec4*/ 	.word	0xffffffff


	//   ....[21]....
        /*0ec8*/ 	.word	0xffffffff


	//   ....[22]....
        /*0ecc*/ 	.word	0xffffffff


	//   ....[23]....
        /*0ed0*/ 	.word	0xffffffff


	//   ....[24]....
        /*0ed4*/ 	.word	0xffffffff


	//   ....[25]....
        /*0ed8*/ 	.word	0xffffffff


	//   ....[26]....
        /*0edc*/ 	.word	0xffffffff


	//   ....[27]....
        /*0ee0*/ 	.word	0xffffffff


	//   ....[28]....
        /*0ee4*/ 	.word	0xffffffff


	//   ....[29]....
        /*0ee8*/ 	.word	0xffffffff


	//   ....[30]....
        /*0eec*/ 	.word	0xffffffff


	//   ....[31]....
        /*0ef0*/ 	.word	0xffffffff


	//   ....[32]....
        /*0ef4*/ 	.word	0xffffffff


	//   ....[33]....
        /*0ef8*/ 	.word	0xffffffff


	//   ....[34]....
        /*0efc*/ 	.word	0xffffffff


	//   ....[35]....
        /*0f00*/ 	.word	0xffffffff


	//   ....[36]....
        /*0f04*/ 	.word	0xffffffff


	//   ....[37]....
        /*0f08*/ 	.word	0xffffffff


	//   ....[38]....
        /*0f0c*/ 	.word	0xffffffff


	//   ....[39]....
        /*0f10*/ 	.word	0xffffffff


	//----- nvinfo : EIATTR_COOP_GROUP_INSTR_OFFSETS
	.align		4
.L_64:
        /*0f14*/ 	.byte	0x04, 0x28
        /*0f16*/ 	.short	(.L_66 - .L_65)


	//   ....[0]....
.L_65:
        /*0f18*/ 	.word	0x00004e40


	//   ....[1]....
        /*0f1c*/ 	.word	0x00004f90


	//   ....[2]....
        /*0f20*/ 	.word	0x00004fb0


	//   ....[3]....
        /*0f24*/ 	.word	0x00005100


	//   ....[4]....
        /*0f28*/ 	.word	0x00005b40


	//   ....[5]....
        /*0f2c*/ 	.word	0x00005b50


	//   ....[6]....
        /*0f30*/ 	.word	0x00005b60


	//   ....[7]....
        /*0f34*/ 	.word	0x00005b70


	//   ....[8]....
        /*0f38*/ 	.word	0x00005b80


	//   ....[9]....
        /*0f3c*/ 	.word	0x00005b90


	//   ....[10]....
        /*0f40*/ 	.word	0x00005ba0


	//   ....[11]....
        /*0f44*/ 	.word	0x00005bb0


	//   ....[12]....
        /*0f48*/ 	.word	0x00006540


	//   ....[13]....
        /*0f4c*/ 	.word	0x00006550


	//   ....[14]....
        /*0f50*/ 	.word	0x00006560


	//   ....[15]....
        /*0f54*/ 	.word	0x00006570


	//   ....[16]....
        /*0f58*/ 	.word	0x00006580


	//   ....[17]....
        /*0f5c*/ 	.word	0x00006590


	//   ....[18]....
        /*0f60*/ 	.word	0x000065a0


	//   ....[19]....
        /*0f64*/ 	.word	0x000065b0


	//   ....[20]....
        /*0f68*/ 	.word	0x00006db0


	//   ....[21]....
        /*0f6c*/ 	.word	0x00006ec0


	//   ....[22]....
        /*0f70*/ 	.word	0x00006ed0


	//   ....[23]....
        /*0f74*/ 	.word	0x00006ee0


	//   ....[24]....
        /*0f78*/ 	.word	0x00006ef0


	//   ....[25]....
        /*0f7c*/ 	.word	0x00006f00


	//   ....[26]....
        /*0f80*/ 	.word	0x00006f10


	//   ....[27]....
        /*0f84*/ 	.word	0x00006f20


	//   ....[28]....
        /*0f88*/ 	.word	0x00007a80


	//   ....[29]....
        /*0f8c*/ 	.word	0x00007a90


	//   ....[30]....
        /*0f90*/ 	.word	0x00007aa0


	//   ....[31]....
        /*0f94*/ 	.word	0x00007ab0


	//   ....[32]....
        /*0f98*/ 	.word	0x00007b20


	//   ....[33]....
        /*0f9c*/ 	.word	0x00007b30


	//   ....[34]....
        /*0fa0*/ 	.word	0x00007b40


	//   ....[35]....
        /*0fa4*/ 	.word	0x00007b50


	//   ....[36]....
        /*0fa8*/ 	.word	0x000082a0


	//   ....[37]....
        /*0fac*/ 	.word	0x000082c0


	//   ....[38]....
        /*0fb0*/ 	.word	0x00008340


	//   ....[39]....
        /*0fb4*/ 	.word	0x00008370


	//----- nvinfo : EIATTR_VRC_CTA_INIT_COUNT
	.align		4
.L_66:
        /*0fb8*/ 	.byte	0x02, 0x4a
	.zero		1
	.zero		1


	//----- nvinfo : EIATTR_EXIT_INSTR_OFFSETS
	.align		4
        /*0fbc*/ 	.byte	0x04, 0x1c
        /*0fbe*/ 	.short	(.L_68 - .L_67)


	//   ....[0]....
.L_67:
        /*0fc0*/ 	.word	0x0000a630


	//   ....[1]....
        /*0fc4*/ 	.word	0x0000a660


	//----- nvinfo : EIATTR_REQNTID
	.align		4
.L_68:
        /*0fc8*/ 	.byte	0x04, 0x10
        /*0fca*/ 	.short	(.L_70 - .L_69)
.L_69:
        /*0fcc*/ 	.word	0x00000200
        /*0fd0*/ 	.word	0x00000001
        /*0fd4*/ 	.word	0x00000001


	//----- nvinfo : EIATTR_CBANK_PARAM_SIZE
	.align		4
.L_70:
        /*0fd8*/ 	.byte	0x03, 0x19
        /*0fda*/ 	.short	0x0088


	//----- nvinfo : EIATTR_PARAM_CBANK
	.align		4
        /*0fdc*/ 	.byte	0x04, 0x0a
        /*0fde*/ 	.short	(.L_72 - .L_71)
	.align		4
.L_71:
        /*0fe0*/ 	.word	index@(.nv.constant0.attn_fwd)
        /*0fe4*/ 	.short	0x0380
        /*0fe6*/ 	.short	0x0088


	//----- nvinfo : EIATTR_SW_WAR
	.align		4
.L_72:
        /*0fe8*/ 	.byte	0x04, 0x36
        /*0fea*/ 	.short	(.L_74 - .L_73)
.L_73:
        /*0fec*/ 	.word	0x00000008
.L_74:


//--------------------- .nv.compat                --------------------------
	.section	.nv.compat,"",@"SHT_CUDA_COMPAT_INFO"
	.align	4
        /*0000*/ 	.byte	0x02, 0x02, 0x02, 0x00, 0x02, 0x05, 0x05, 0x00, 0x02, 0x03, 0x00, 0x00, 0x02, 0x06, 0x01, 0x00


//--------------------- .nv.callgraph             --------------------------
	.section	.nv.callgraph,"",@"SHT_CUDA_CALLGRAPH"
	.align	4
	.sectionentsize	8
	.align		4
        /*0000*/ 	.word	0x00000000
	.align		4
        /*0004*/ 	.word	0xffffffff
	.align		4
        /*0008*/ 	.word	0x00000000
	.align		4
        /*000c*/ 	.word	0xfffffffe
	.align		4
        /*0010*/ 	.word	0x00000000
	.align		4
        /*0014*/ 	.word	0xfffffffd
	.align		4
        /*0018*/ 	.word	0x00000000
	.align		4
        /*001c*/ 	.word	0xfffffffc


//--------------------- .nv.constant4             --------------------------
	.section	.nv.constant4,"a",@progbits
	.align	8
	.align		8
.nv.constant4:
        /*0000*/ 	.dword	_$_str


//--------------------- .text.attn_fwd            --------------------------
	.section	.text.attn_fwd,"ax",@progbits
	.align	128
        .global         attn_fwd
        .type           attn_fwd,@function
        .size           attn_fwd,(.L_x_3 - attn_fwd)
        .other          attn_fwd,@"STO_CUDA_ENTRY STV_DEFAULT"
attn_fwd:
.text.attn_fwd:
[----:B------:R-:W0:Y:S01]  /*0000*/  LDC R1, c[0x0][0x37c] ;  /* 0x0000df00ff017b82 */ /* 0x000e220000000800 */
[----:B------:R-:W1:Y:S07]  /*0010*/  S2R R0, SR_TID.X ;  /* 0x0000000000007919 */ /* 0x000e6e0000002100 */
[----:B------:R-:W2:Y:S01]  /*0020*/  LDC R6, c[0x0][0x3b8] ;  /* 0x0000ee00ff067b82 */ /* 0x000ea20000000800 */
[----:B------:R-:W3:Y:S01]  /*0030*/  LDCU.64 UR4, c[0x0][0x3b0] ;  /* 0x00007600ff0477ac */ /* 0x000ee20008000a00 */
[----:B0-----:R-:W-:Y:S01]  /*0040*/  VIADD R1, R1, 0xfffffd98 ;  /* 0xfffffd9801017836 */ /* 0x001fe20000000000 */
[----:B------:R-:W0:Y:S01]  /*0050*/  S2R R5, SR_CTAID.X ;  /* 0x0000000000057919 */ /* 0x000e220000002500 */
[----:B------:R-:W4:Y:S04]  /*0060*/  LDCU.64 UR10, c[0x0][0x358] ;  /* 0x00006b00ff0a77ac */ /* 0x000f280008000a00 */
[----:B------:R-:W3:Y:S01]  /*0070*/  S2UR UR7, SR_CTAID.Y ;  /* 0x00000000000779c3 */ /* 0x000ee20000002600 */
[----:B------:R-:W5:Y:S07]  /*0080*/  LDCU UR12, c[0x0][0x3f0] ;  /* 0x00007e00ff0c77ac */ /* 0x000f6e0008000800 */
[----:B------:R-:W4:Y:S01]  /*0090*/  LDC.64 R8, c[0x0][0x380] ;  /* 0x0000e000ff087b82 */ /* 0x000f220000000a00 */
[----:B-1----:R-:W-:Y:S01]  /*00a0*/  SHF.R.U32.HI R3, RZ, 0x8, R0 ;  /* 0x00000008ff037819 */ /* 0x002fe20000011600 */
[----:B---3--:R-:W-:Y:S01]  /*00b0*/  UIMAD UR4, UR7, UR4, URZ ;  /* 0x00000004070472a4 */ /* 0x008fe2000f8e02ff */
[----:B------:R-:W-:-:S02]  /*00c0*/  LOP3.LUT R2, R0, 0xff, RZ, 0xc0, !PT ;  /* 0x000000ff00027812 */ /* 0x000fc400078ec0ff */
[----:B------:R-:W-:-:S03]  /*00d0*/  SGXT.U32 R3, R3, 0x1 ;  /* 0x000000010303781a */ /* 0x000fc60000000000 */
[----:B0-----:R-:W-:Y:S02]  /*00e0*/  IMAD R4, R5, 0x100, R2 ;  /* 0x0000010005047824 */ /* 0x001fe400078e0202 */
[----:B--2---:R-:W-:Y:S02]  /*00f0*/  IMAD R5, R3, R6, RZ ;  /* 0x0000000603057224 */ /* 0x004fe400078e02ff */
[----:B------:R-:W-:Y:S01]  /*0100*/  IMAD R3, R4, UR5, RZ ;  /* 0x0000000504037c24 */ /* 0x000fe2000f8e02ff */
[----:B------:R-:W-:Y:S01]  /*0110*/  USHF.R.S32.HI UR5, URZ, 0x1f, UR4 ;  /* 0x0000001fff057899 */ /* 0x000fe20008011404 */
[----:B------:R-:W-:-:S03]  /*0120*/  IMAD R7, R6, 0x2, R5 ;  /* 0x0000000206077824 */ /* 0x000fc600078e0205 */
[----:B----4-:R-:W-:Y:S01]  /*0130*/  IADD3 R4, P0, P1, R3, UR4, R8 ;  /* 0x0000000403047c10 */ /* 0x010fe2000f91e008 */
[----:B------:R-:W-:Y:S01]  /*0140*/  IMAD R13, R6, 0x2, R7 ;  /* 0x00000002060d7824 */ /* 0x000fe200078e0207 */
[----:B------:R-:W-:-:S03]  /*0150*/  SHF.R.S32.HI R8, RZ, 0x1f, R3 ;  /* 0x0000001fff087819 */ /* 0x000fc60000011403 */
[----:B------:R-:W-:Y:S01]  /*0160*/  IMAD R15, R6, 0x2, R13 ;  /* 0x00000002060f7824 */ /* 0x000fe200078e020d */
[----:B------:R-:W-:Y:S02]  /*0170*/  IADD3.X R3, PT, PT, R8, UR5, R9, P0, P1 ;  /* 0x0000000508037c10 */ /* 0x000fe400087e2409 */
[-C--:B------:R-:W-:Y:S01]  /*0180*/  IADD3 R10, P0, PT, R5, R4.reuse, RZ ;  /* 0x00000004050a7210 */ /* 0x080fe20007f1e0ff */
[C---:B------:R-:W-:Y:S01]  /*0190*/  IMAD R17, R6.reuse, 0x2, R15 ;  /* 0x0000000206117824 */ /* 0x040fe200078e020f */
[-C--:B------:R-:W-:Y:S02]  /*01a0*/  IADD3 R8, P1, PT, R7, R4.reuse, RZ ;  /* 0x0000000407087210 */ /* 0x080fe40007f3e0ff */
[-C--:B------:R-:W-:Y:S01]  /*01b0*/  LEA.HI.X.SX32 R11, R5, R3.reuse, 0x1, P0 ;  /* 0x00000003050b7211 */ /* 0x080fe200000f0eff */
[C---:B------:R-:W-:Y:S01]  /*01c0*/  IMAD R19, R6.reuse, 0x2, R17 ;  /* 0x0000000206137824 */ /* 0x040fe200078e0211 */
[----:B------:R-:W-:Y:S02]  /*01d0*/  IADD3 R12, P0, PT, R13, R4, RZ ;  /* 0x000000040d0c7210 */ /* 0x000fe40007f1e0ff */
[-C--:B------:R-:W-:Y:S01]  /*01e0*/  LEA.HI.X.SX32 R9, R7, R3.reuse, 0x1, P1 ;  /* 0x0000000307097211 */ /* 0x080fe200008f0eff */
[----:B------:R-:W-:Y:S01]  /*01f0*/  IMAD R21, R6, 0x2, R19 ;  /* 0x0000000206157824 */ /* 0x000fe200078e0213 */
[----:B------:R0:W2:Y:S01]  /*0200*/  LDG.E.U8 R5, desc[UR10][R10.64] ;  /* 0x0000000a0a057981 */ /* 0x0000a2000c1e1100 */
[----:B------:R-:W-:-:S02]  /*0210*/  LEA.HI.X.SX32 R13, R13, R3, 0x1, P0 ;  /* 0x000000030d0d7211 */ /* 0x000fc400000f0eff */
[C---:B------:R-:W-:Y:S01]  /*0220*/  IMAD R23, R6.reuse, 0x2, R21 ;  /* 0x0000000206177824 */ /* 0x040fe200078e0215 */
[-C--:B------:R-:W-:Y:S01]  /*0230*/  IADD3 R14, P0, PT, R15, R4.reuse, RZ ;  /* 0x000000040f0e7210 */ /* 0x080fe20007f1e0ff */
[----:B------:R-:W2:Y:S01]  /*0240*/  LDG.E.U8 R8, desc[UR10][R8.64] ;  /* 0x0000000a08087981 */ /* 0x000ea2000c1e1100 */
[-C--:B------:R-:W-:Y:S01]  /*0250*/  IADD3 R16, P1, PT, R17, R4.reuse, RZ ;  /* 0x0000000411107210 */ /* 0x080fe20007f3e0ff */
[C---:B------:R-:W-:Y:S01]  /*0260*/  IMAD R25, R6.reuse, 0x2, R23 ;  /* 0x0000000206197824 */ /* 0x040fe200078e0217 */
[-C--:B------:R-:W-:Y:S01]  /*0270*/  LEA.HI.X.SX32 R15, R15, R3.reuse, 0x1, P0 ;  /* 0x000000030f0f7211 */ /* 0x080fe200000f0eff */
[----:B------:R1:W3:Y:S01]  /*0280*/  LDG.E.U8 R7, desc[UR10][R12.64] ;  /* 0x0000000a0c077981 */ /* 0x0002e2000c1e1100 */
[-C--:B------:R-:W-:Y:S01]  /*0290*/  IADD3 R18, P0, PT, R19, R4.reuse, RZ ;  /* 0x0000000413127210 */ /* 0x080fe20007f1e0ff */
[C---:B------:R-:W-:Y:S01]  /*02a0*/  IMAD R27, R6.reuse, 0x2, R25 ;  /* 0x00000002061b7824 */ /* 0x040fe200078e0219 */
[-C--:B------:R-:W-:Y:S01]  /*02b0*/  LEA.HI.X.SX32 R17, R17, R3.reuse, 0x1, P1 ;  /* 0x0000000311117211 */ /* 0x080fe200008f0eff */
[----:B------:R4:W3:Y:S02]  /*02c0*/  LDG.E.U8 R10, desc[UR10][R14.64] ;  /* 0x0000000a0e0a7981 */ /* 0x0008e4000c1e1100 */
[C---:B0-----:R-:W-:Y:S01]  /*02d0*/  IMAD R11, R6.reuse, 0x2, R27 ;  /* 0x00000002060b7824 */ /* 0x041fe200078e021b */
[----:B------:R-:W-:Y:S01]  /*02e0*/  LEA.HI.X.SX32 R19, R19, R3, 0x1, P0 ;  /* 0x0000000313137211 */ /* 0x000fe200000f0eff */
[----:B------:R0:W3:Y:S02]  /*02f0*/  LDG.E.U8 R30, desc[UR10][R16.64] ;  /* 0x0000000a101e7981 */ /* 0x0000e4000c1e1100 */
[C---:B------:R-:W-:Y:S01]  /*0300*/  IMAD R29, R6.reuse, 0x2, R11 ;  /* 0x00000002061d7824 */ /* 0x040fe200078e020b */
[----:B------:R-:W-:Y:S01]  /*0310*/  IADD3 R20, P0, PT, R21, R4, RZ ;  /* 0x0000000415147210 */ /* 0x000fe20007f1e0ff */
[----:B------:R-:W3:Y:S02]  /*0320*/  LDG.E.U8 R45, desc[UR10][R18.64] ;  /* 0x0000000a122d7981 */ /* 0x000ee4000c1e1100 */
[----:B------:R-:W-:-:S04]  /*0330*/  IMAD R31, R6, 0x2, R29 ;  /* 0x00000002061f7824 */ /* 0x000fc800078e021d */
[C---:B------:R-:W-:Y:S01]  /*0340*/  IMAD R33, R6.reuse, 0x2, R31 ;  /* 0x0000000206217824 */ /* 0x040fe200078e021f */
[-C--:B------:R-:W-:Y:S02]  /*0350*/  LEA.HI.X.SX32 R21, R21, R3.reuse, 0x1, P0 ;  /* 0x0000000315157211 */ /* 0x080fe400000f0eff */
[-C--:B-1----:R-:W-:Y:S01]  /*0360*/  IADD3 R12, P0, PT, R23, R4.reuse, RZ ;  /* 0x00000004170c7210 */ /* 0x082fe20007f1e0ff */
[C---:B------:R-:W-:Y:S01]  /*0370*/  IMAD R35, R6.reuse, 0x2, R33 ;  /* 0x0000000206237824 */ /* 0x040fe200078e0221 */
[-C--:B------:R-:W-:Y:S01]  /*0380*/  IADD3 R22, P1, PT, R25, R4.reuse, RZ ;  /* 0x0000000419167210 */ /* 0x080fe20007f3e0ff */
[----:B------:R1:W3:Y:S01]  /*0390*/  LDG.E.U8 R9, desc[UR10][R20.64] ;  /* 0x0000000a14097981 */ /* 0x0002e2000c1e1100 */
[-C--:B------:R-:W-:Y:S01]  /*03a0*/  LEA.HI.X.SX32 R13, R23, R3.reuse, 0x1, P0 ;  /* 0x00000003170d7211 */ /* 0x080fe200000f0eff */
[C---:B------:R-:W-:Y:S01]  /*03b0*/  IMAD R37, R6.reuse, 0x2, R35 ;  /* 0x0000000206257824 */ /* 0x040fe200078e0223 */
[-C--:B----4-:R-:W-:Y:S02]  /*03c0*/  IADD3 R14, P0, PT, R27, R4.reuse, RZ ;  /* 0x000000041b0e7210 */ /* 0x090fe40007f1e0ff */
[-C--:B------:R-:W-:Y:S01]  /*03d0*/  LEA.HI.X.SX32 R23, R25, R3.reuse, 0x1, P1 ;  /* 0x0000000319177211 */ /* 0x080fe200008f0eff */
[C---:B------:R-:W-:Y:S01]  /*03e0*/  IMAD R25, R6.reuse, 0x2, R37 ;  /* 0x0000000206197824 */ /* 0x040fe200078e0225 */
[-C--:B------:R-:W-:Y:S01]  /*03f0*/  LEA.HI.X.SX32 R15, R27, R3.reuse, 0x1, P0 ;  /* 0x000000031b0f7211 */ /* 0x080fe200000f0eff */
[----:B------:R4:W3:Y:S01]  /*0400*/  LDG.E.U8 R12, desc[UR10][R12.64] ;  /* 0x0000000a0c0c7981 */ /* 0x0008e2000c1e1100 */
[-C--:B0-----:R-:W-:Y:S01]  /*0410*/  IADD3 R16, P0, PT, R11, R4.reuse, RZ ;  /* 0x000000040b107210 */ /* 0x081fe20007f1e0ff */
[C---:B------:R-:W-:Y:S01]  /*0420*/  IMAD R27, R6.reuse, 0x2, R25 ;  /* 0x00000002061b7824 */ /* 0x040fe200078e0219 */
[-C--:B-1----:R-:W-:Y:S01]  /*0430*/  IADD3 R20, P1, PT, R31, R4.reuse, RZ ;  /* 0x000000041f147210 */ /* 0x082fe20007f3e0ff */
[----:B------:R0:W3:Y:S01]  /*0440*/  LDG.E.U8 R32, desc[UR10][R22.64] ;  /* 0x0000000a16207981 */ /* 0x0000e2000c1e1100 */
[-C--:B------:R-:W-:Y:S01]  /*0450*/  LEA.HI.X.SX32 R17, R11, R3.reuse, 0x1, P0 ;  /* 0x000000030b117211 */ /* 0x080fe200000f0eff */
[C---:B------:R-:W-:Y:S01]  /*0460*/  IMAD R11, R6.reuse, 0x2, R27 ;  /* 0x00000002060b7824 */ /* 0x040fe200078e021b */
[CC--:B------:R-:W-:Y:S01]  /*0470*/  IADD3 R18, P0, PT, R29.reuse, R4.reuse, RZ ;  /* 0x000000041d127210 */ /* 0x0c0fe20007f1e0ff */
[----:B------:R1:W3:Y:S02]  /*0480*/  LDG.E.U8 R47, desc[UR10][R14.64] ;  /* 0x0000000a0e2f7981 */ /* 0x0002e4000c1e1100 */
[C---:B----4-:R-:W-:Y:S01]  /*0490*/  IMAD R13, R6.reuse, 0x2, R11 ;  /* 0x00000002060d7824 */ /* 0x050fe200078e020b */
[-C--:B------:R-:W-:Y:S01]  /*04a0*/  LEA.HI.X.SX32 R19, R29, R3.reuse, 0x1, P0 ;  /* 0x000000031d137211 */ /* 0x080fe200000f0eff */
[----:B------:R4:W3:Y:S02]  /*04b0*/  LDG.E.U8 R34, desc[UR10][R16.64] ;  /* 0x0000000a10227981 */ /* 0x0008e4000c1e1100 */
[C---:B------:R-:W-:Y:S01]  /*04c0*/  IMAD R29, R6.reuse, 0x2, R13 ;  /* 0x00000002061d7824 */ /* 0x040fe200078e020d */
[----:B------:R-:W-:Y:S01]  /*04d0*/  LEA.HI.X.SX32 R21, R31, R3, 0x1, P1 ;  /* 0x000000031f157211 */ /* 0x000fe200008f0eff */
[----:B------:R4:W3:Y:S01]  /*04e0*/  LDG.E.U8 R49, desc[UR10][R18.64] ;  /* 0x0000000a12317981 */ /* 0x0008e2000c1e1100 */
[----:B0-----:R-:W-:Y:S01]  /*04f0*/  IADD3 R22, P0, PT, R33, R4, RZ ;  /* 0x0000000421167210 */ /* 0x001fe20007f1e0ff */
[----:B------:R-:W-:-:S02]  /*0500*/  IMAD R31, R6, 0x2, R29 ;  /* 0x00000002061f7824 */ /* 0x000fc400078e021d */
[----:B------:R0:W3:Y:S01]  /*0510*/  LDG.E.U8 R36, desc[UR10][R20.64] ;  /* 0x0000000a14247981 */ /* 0x0000e2000c1e1100 */
[----:B------:R-:W-:Y:S01]  /*0520*/  LEA.HI.X.SX32 R23, R33, R3, 0x1, P0 ;  /* 0x0000000321177211 */ /* 0x000fe200000f0eff */
[----:B------:R-:W-:Y:S01]  /*0530*/  IMAD R33, R6, 0x2, R31 ;  /* 0x0000000206217824 */ /* 0x000fe200078e021f */
[----:B-1----:R-:W-:-:S03]  /*0540*/  IADD3 R14, P0, PT, R25, R4, RZ ;  /* 0x00000004190e7210 */ /* 0x002fc60007f1e0ff */
[C---:B------:R-:W-:Y:S01]  /*0550*/  IMAD R39, R6.reuse, 0x2, R33 ;  /* 0x0000000206277824 */ /* 0x040fe200078e0221 */
[-C--:B------:R-:W-:Y:S01]  /*0560*/  LEA.HI.X.SX32 R15, R25, R3.reuse, 0x1, P0 ;  /* 0x00000003190f7211 */ /* 0x080fe200000f0eff */
[----:B------:R1:W3:Y:S01]  /*0570*/  LDG.E.U8 R51, desc[UR10][R22.64] ;  /* 0x0000000a16337981 */ /* 0x0002e2000c1e1100 */
[-C--:B----4-:R-:W-:Y:S01]  /*0580*/  IADD3 R16, P0, PT, R27, R4.reuse, RZ ;  /* 0x000000041b107210 */ /* 0x090fe20007f1e0ff */
[C---:B------:R-:W-:Y:S01]  /*0590*/  IMAD R25, R6.reuse, 0x2, R39 ;  /* 0x0000000206197824 */ /* 0x040fe200078e0227 */
[-C--:B------:R-:W-:Y:S01]  /*05a0*/  IADD3 R18, P1, PT, R29, R4.reuse, RZ ;  /* 0x000000041d127210 */ /* 0x080fe20007f3e0ff */
[----:B------:R4:W3:Y:S01]  /*05b0*/  LDG.E.U8 R40, desc[UR10][R14.64] ;  /* 0x0000000a0e287981 */ /* 0x0008e2000c1e1100 */
[----:B------:R-:W-:Y:S01]  /*05c0*/  LEA.HI.X.SX32 R17, R27, R3, 0x1, P0 ;  /* 0x000000031b117211 */ /* 0x000fe200000f0eff */
[----:B------:R-:W-:Y:S01]  /*05d0*/  IMAD R27, R6, 0x2, R25 ;  /* 0x00000002061b7824 */ /* 0x000fe200078e0219 */
[----:B0-----:R-:W-:-:S03]  /*05e0*/  IADD3 R20, P0, PT, R31, R4, RZ ;  /* 0x000000041f147210 */ /* 0x001fc60007f1e0ff */
[C---:B------:R-:W-:Y:S01]  /*05f0*/  IMAD R41, R6.reuse, 0x2, R27 ;  /* 0x0000000206297824 */ /* 0x040fe200078e021b */
[-C--:B------:R-:W-:Y:S01]  /*0600*/  LEA.HI.X.SX32 R21, R31, R3.reuse, 0x1, P0 ;  /* 0x000000031f157211 */ /* 0x080fe200000f0eff */
[----:B------:R0:W3:Y:S02]  /*0610*/  LDG.E.U8 R53, desc[UR10][R16.64] ;  /* 0x0000000a10357981 */ /* 0x0000e4000c1e1100 */
[C---:B------:R-:W-:Y:S01]  /*0620*/  IMAD R31, R6.reuse, 0x2, R41 ;  /* 0x00000002061f7824 */ /* 0x040fe200078e0229 */
[-C--:B------:R-:W-:Y:S01]  /*0630*/  LEA.HI.X.SX32 R19, R29, R3.reuse, 0x1, P1 ;  /* 0x000000031d137211 */ /* 0x080fe200008f0eff */
[----:B------:R-:W3:Y:S01]  /*0640*/  LDG.E.U8 R55, desc[UR10][R20.64] ;  /* 0x0000000a14377981 */ /* 0x000ee2000c1e1100 */
[CC--:B-1----:R-:W-:Y:S01]  /*0650*/  IADD3 R22, P0, PT, R25.reuse, R4.reuse, RZ ;  /* 0x0000000419167210 */ /* 0x0c2fe20007f1e0ff */
[C---:B------:R-:W-:Y:S02]  /*0660*/  IMAD R29, R6.reuse, 0x2, R31 ;  /* 0x00000002061d7824 */ /* 0x040fe400078e021f */
[----:B------:R1:W3:Y:S01]  /*0670*/  LDG.E.U8 R42, desc[UR10][R18.64] ;  /* 0x0000000a122a7981 */ /* 0x0002e2000c1e1100 */
[----:B------:R-:W-:Y:S01]  /*0680*/  LEA.HI.X.SX32 R23, R25, R3, 0x1, P0 ;  /* 0x0000000319177211 */ /* 0x000fe200000f0eff */
[----:B------:R-:W-:Y:S01]  /*0690*/  IMAD R43, R6, 0x2, R29 ;  /* 0x00000002062b7824 */ /* 0x000fe200078e021d */
[----:B------:R-:W-:-:S02]  /*06a0*/  IADD3 R24, P0, PT, R27, R4, RZ ;  /* 0x000000041b187210 */ /* 0x000fc40007f1e0ff */
[-C--:B------:R-:W-:Y:S01]  /*06b0*/  IADD3 R26, P1, PT, R29, R4.reuse, RZ ;  /* 0x000000041d1a7210 */ /* 0x080fe20007f3e0ff */
[----:B------:R-:W3:Y:S01]  /*06c0*/  LDG.E.U8 R44, desc[UR10][R22.64] ;  /* 0x0000000a162c7981 */ /* 0x000ee2000c1e1100 */
[-C--:B------:R-:W-:Y:S02]  /*06d0*/  LEA.HI.X.SX32 R25, R27, R3.reuse, 0x1, P0 ;  /* 0x000000031b197211 */ /* 0x080fe400000f0eff */
[-C--:B------:R-:W-:Y:S02]  /*06e0*/  IADD3 R28, P0, PT, R43, R4.reuse, RZ ;  /* 0x000000042b1c7210 */ /* 0x080fe40007f1e0ff */
[-C--:B------:R-:W-:Y:S01]  /*06f0*/  LEA.HI.X.SX32 R27, R29, R3.reuse, 0x1, P1 ;  /* 0x000000031d1b7211 */ /* 0x080fe200008f0eff */
[----:B------:R1:W3:Y:S01]  /*0700*/  LDG.E.U8 R57, desc[UR10][R24.64] ;  /* 0x0000000a18397981 */ /* 0x0002e2000c1e1100 */
[-C--:B------:R-:W-:Y:S02]  /*0710*/  LEA.HI.X.SX32 R29, R43, R3.reuse, 0x1, P0 ;  /* 0x000000032b1d7211 */ /* 0x080fe400000f0eff */
[C---:B----4-:R-:W-:Y:S01]  /*0720*/  IADD3 R14, P0, PT, R35.reuse, R4, RZ ;  /* 0x00000004230e7210 */ /* 0x050fe20007f1e0ff */
[----:B------:R-:W4:Y:S03]  /*0730*/  LDG.E.U8 R46, desc[UR10][R26.64] ;  /* 0x0000000a1a2e7981 */ /* 0x000f26000c1e1100 */
[----:B------:R-:W-:-:S02]  /*0740*/  LEA.HI.X.SX32 R15, R35, R3, 0x1, P0 ;  /* 0x00000003230f7211 */ /* 0x000fc400000f0eff */
[-C--:B0-----:R-:W-:Y:S01]  /*0750*/  IADD3 R16, P1, PT, R37, R4.reuse, RZ ;  /* 0x0000000425107210 */ /* 0x081fe20007f3e0ff */
[C---:B------:R-:W-:Y:S01]  /*0760*/  IMAD R43, R6.reuse, 0x2, R43 ;  /* 0x00000002062b7824 */ /* 0x040fe200078e022b */
[CC--:B-1----:R-:W-:Y:S01]  /*0770*/  IADD3 R18, P0, PT, R11.reuse, R4.reuse, RZ ;  /* 0x000000040b127210 */ /* 0x0c2fe20007f1e0ff */
[----:B------:R0:W4:Y:S03]  /*0780*/  LDG.E.U8 R35, desc[UR10][R14.64] ;  /* 0x0000000a0e237981 */ /* 0x000126000c1e1100 */
[-C--:B------:R-:W-:Y:S01]  /*0790*/  LEA.HI.X.SX32 R19, R11, R3.reuse, 0x1, P0 ;  /* 0x000000030b137211 */ /* 0x080fe200000f0eff */
[----:B------:R-:W4:Y:S01]  /*07a0*/  LDG.E.U8 R29, desc[UR10][R28.64] ;  /* 0x0000000a1c1d7981 */ /* 0x000f22000c1e1100 */
[-C--:B------:R-:W-:Y:S02]  /*07b0*/  IADD3 R20, P0, PT, R13, R4.reuse, RZ ;  /* 0x000000040d147210 */ /* 0x080fe40007f1e0ff */
[-C--:B------:R-:W-:Y:S01]  /*07c0*/  LEA.HI.X.SX32 R17, R37, R3.reuse, 0x1, P1 ;  /* 0x0000000325117211 */ /* 0x080fe200008f0eff */
[----:B------:R-:W-:Y:S01]  /*07d0*/  IMAD R6, R6, 0x2, R43 ;  /* 0x0000000206067824 */ /* 0x000fe200078e022b */
[----:B------:R-:W-:Y:S01]  /*07e0*/  LEA.HI.X.SX32 R21, R13, R3, 0x1, P0 ;  /* 0x000000030d157211 */ /* 0x000fe200000f0eff */
[----:B------:R-:W4:Y:S01]  /*07f0*/  LDG.E.U8 R11, desc[UR10][R18.64] ;  /* 0x0000000a120b7981 */ /* 0x000f22000c1e1100 */
[----:B------:R-:W-:-:S03]  /*0800*/  IADD3 R24, P0, PT, R39, R4, RZ ;  /* 0x0000000427187210 */ /* 0x000fc60007f1e0ff */
[----:B------:R1:W4:Y:S01]  /*0810*/  LDG.E.U8 R38, desc[UR10][R16.64] ;  /* 0x0000000a10267981 */ /* 0x000322000c1e1100 */
[-C--:B------:R-:W-:Y:S02]  /*0820*/  LEA.HI.X.SX32 R25, R39, R3.reuse, 0x1, P0 ;  /* 0x0000000327197211 */ /* 0x080fe400000f0eff */
[-C--:B0-----:R-:W-:Y:S01]  /*0830*/  IADD3 R14, P0, PT, R41, R4.reuse, RZ ;  /* 0x00000004290e7210 */ /* 0x081fe20007f1e0ff */
[----:B------:R-:W4:Y:S01]  /*0840*/  LDG.E.U8 R20, desc[UR10][R20.64] ;  /* 0x0000000a14147981 */ /* 0x000f22000c1e1100 */
[-C--:B------:R-:W-:Y:S02]  /*0850*/  IADD3 R22, P1, PT, R33, R4.reuse, RZ ;  /* 0x0000000421167210 */ /* 0x080fe40007f3e0ff */
[-C--:B------:R-:W-:Y:S01]  /*0860*/  LEA.HI.X.SX32 R15, R41, R3.reuse, 0x1, P0 ;  /* 0x00000003290f7211 */ /* 0x080fe200000f0eff */
[----:B------:R-:W4:Y:S01]  /*0870*/  LDG.E.U8 R25, desc[UR10][R24.64] ;  /* 0x0000000a18197981 */ /* 0x000f22000c1e1100 */
[----:B-1----:R-:W-:Y:S02]  /*0880*/  IADD3 R16, P0, PT, R31, R4, RZ ;  /* 0x000000041f107210 */ /* 0x002fe40007f1e0ff */
[-C--:B------:R-:W-:Y:S01]  /*0890*/  LEA.HI.X.SX32 R23, R33, R3.reuse, 0x1, P1 ;  /* 0x0000000321177211 */ /* 0x080fe200008f0eff */
[----:B------:R0:W4:Y:S01]  /*08a0*/  LDG.E.U8 R14, desc[UR10][R14.64] ;  /* 0x0000000a0e0e7981 */ /* 0x000122000c1e1100 */
[----:B------:R-:W-:-:S02]  /*08b0*/  LEA.HI.X.SX32 R17, R31, R3, 0x1, P0 ;  /* 0x000000031f117211 */ /* 0x000fc400000f0eff */
[CC--:B------:R-:W-:Y:S01]  /*08c0*/  IADD3 R18, P0, PT, R6.reuse, R4.reuse, RZ ;  /* 0x0000000406127210 */ /* 0x0c0fe20007f1e0ff */
[----:B------:R-:W4:Y:S01]  /*08d0*/  LDG.E.U8 R22, desc[UR10][R22.64] ;  /* 0x0000000a16167981 */ /* 0x000f22000c1e1100 */
[C---:B------:R-:W-:Y:S02]  /*08e0*/  IADD3 R26, P1, PT, R43.reuse, R4, RZ ;  /* 0x000000042b1a7210 */ /* 0x040fe40007f3e0ff */
[-C--:B------:R-:W-:Y:S01]  /*08f0*/  LEA.HI.X.SX32 R19, R6, R3.reuse, 0x1, P0 ;  /* 0x0000000306137211 */ /* 0x080fe200000f0eff */
[----:B------:R-:W4:Y:S01]  /*0900*/  LDG.E.U8 R17, desc[UR10][R16.64] ;  /* 0x0000000a10117981 */ /* 0x000f22000c1e1100 */
[----:B------:R-:W-:-:S04]  /*0910*/  LEA.HI.X.SX32 R27, R43, R3, 0x1, P1 ;  /* 0x000000032b1b7211 */ /* 0x000fc800008f0eff */
[----:B------:R-:W4:Y:S04]  /*0920*/  LDG.E.U8 R19, desc[UR10][R18.64] ;  /* 0x0000000a12137981 */ /* 0x000f28000c1e1100 */
[----:B------:R-:W4:Y:S01]  /*0930*/  LDG.E.U8 R26, desc[UR10][R26.64] ;  /* 0x0000000a1a1a7981 */ /* 0x000f22000c1e1100 */
[----:B------:R-:W1:Y:S01]  /*0940*/  S2UR UR6, SR_CgaCtaId ;  /* 0x00000000000679c3 */ /* 0x000e620000008800 */
[----:B------:R-:W-:Y:S01]  /*0950*/  SHF.R.S32.HI R4, RZ, 0x8, R0 ;  /* 0x00000008ff047819 */ /* 0x000fe20000011400 */
[----:B------:R-:W-:Y:S01]  /*0960*/  IMAD.SHL.U32 R3, R2, 0x2, RZ ;  /* 0x0000000202037824 */ /* 0x000fe200078e00ff */
[----:B------:R-:W-:Y:S02]  /*0970*/  UMOV UR4, 0x400 ;  /* 0x0000040000047882 */ /* 0x000fe40000000000 */
[----:B------:R-:W-:-:S04]  /*0980*/  SGXT R2, R4, 0x1 ;  /* 0x000000010402781a */ /* 0x000fc80000000200 */
[----:B------:R-:W-:-:S04]  /*0990*/  LOP3.LUT R2, R3, 0x210, R2, 0x78, !PT ;  /* 0x0000021003027812 */ /* 0x000fc800078e7802 */
[----:B------:R-:W-:Y:S01]  /*09a0*/  LOP3.LUT R3, R2, 0x20, RZ, 0x3c, !PT ;  /* 0x0000002002037812 */ /* 0x000fe200078e3cff */
[----:B-1----:R-:W-:Y:S02]  /*09b0*/  ULEA UR6, UR6, UR4, 0x18 ;  /* 0x0000000406067291 */ /* 0x002fe4000f8ec0ff */
[----:B-----5:R-:W-:Y:S01]  /*09c0*/  UISETP.GE.AND UP0, UPT, UR12, 0x1, UPT ;  /* 0x000000010c00788c */ /* 0x020fe2000bf06270 */
[----:B--2---:R-:W-:-:S05]  /*09d0*/  IMAD R5, R8, 0x100, R5 ;  /* 0x0000010008057824 */ /* 0x004fca00078e0205 */
[----:B------:R-:W-:Y:S01]  /*09e0*/  F2FP.F16.E4M3.UNPACK_B R5, R5 ;  /* 0x00000005ff05723e */ /* 0x000fe200020006ff */
[----:B---3--:R-:W-:-:S03]  /*09f0*/  IMAD R7, R10, 0x100, R7 ;  /* 0x000001000a077824 */ /* 0x008fc600078e0207 */
[----:B------:R-:W-:Y:S01]  /*0a00*/  PRMT R4, R5, 0x7632, R4 ;  /* 0x0000763205047816 */ /* 0x000fe20000000004 */
[----:B------:R-:W-:Y:S01]  /*0a10*/  IMAD R30, R45, 0x100, R30 ;  /* 0x000001002d1e7824 */ /* 0x000fe200078e021e */
[----:B------:R1:W-:Y:S04]  /*0a20*/  STS.U16 [R2+UR6], R5 ;  /* 0x0000000502007988 */ /* 0x0003e80008000406 */
[----:B------:R-:W-:Y:S02]  /*0a30*/  F2FP.F16.E4M3.UNPACK_B R30, R30 ;  /* 0x0000001eff1e723e */ /* 0x000fe400020006ff */
[----:B------:R-:W-:-:S03]  /*0a40*/  F2FP.F16.E4M3.UNPACK_B R7, R7 ;  /* 0x00000007ff07723e */ /* 0x000fc600020006ff */
[----:B------:R-:W-:Y:S01]  /*0a50*/  STS.U16 [R2+UR6+0x1000], R30 ;  /* 0x0010001e02007988 */ /* 0x000fe20008000406 */
[----:B-1----:R-:W-:Y:S01]  /*0a60*/  PRMT R5, R30, 0x7632, R5 ;  /* 0x000076321e057816 */ /* 0x002fe20000000005 */
[----:B------:R-:W-:Y:S02]  /*0a70*/  IMAD R9, R12, 0x100, R9 ;  /* 0x000001000c097824 */ /* 0x000fe400078e0209 */
[----:B------:R-:W-:-:S05]  /*0a80*/  IMAD R32, R47, 0x100, R32 ;  /* 0x000001002f207824 */ /* 0x000fca00078e0220 */
[----:B------:R-:W-:Y:S01]  /*0a90*/  F2FP.F16.E4M3.UNPACK_B R32, R32 ;  /* 0x00000020ff20723e */ /* 0x000fe200020006ff */
[----:B------:R-:W-:-:S03]  /*0aa0*/  IMAD R34, R49, 0x100, R34 ;  /* 0x0000010031227824 */ /* 0x000fc600078e0222 */
[----:B------:R-:W-:Y:S01]  /*0ab0*/  PRMT R6, R32, 0x7632, R6 ;  /* 0x0000763220067816 */ /* 0x000fe20000000006 */
[----:B------:R-:W-:Y:S01]  /*0ac0*/  STS.U16 [R2+UR6+0x2000], R32 ;  /* 0x0020002002007988 */ /* 0x000fe20008000406 */
[----:B------:R-:W-:-:S05]  /*0ad0*/  IMAD R36, R51, 0x100, R36 ;  /* 0x0000010033247824 */ /* 0x000fca00078e0224 */
[----:B------:R-:W-:Y:S01]  /*0ae0*/  F2FP.F16.E4M3.UNPACK_B R36, R36 ;  /* 0x00000024ff24723e */ /* 0x000fe200020006ff */
[----:B------:R-:W-:Y:S02]  /*0af0*/  IMAD R40, R53, 0x100, R40 ;  /* 0x0000010035287824 */ /* 0x000fe400078e0228 */
[----:B------:R-:W-:-:S03]  /*0b00*/  IMAD R42, R55, 0x100, R42 ;  /* 0x00000100372a7824 */ /* 0x000fc600078e022a */
[----:B------:R-:W-:Y:S02]  /*0b10*/  F2FP.F16.E4M3.UNPACK_B R40, R40 ;  /* 0x00000028ff28723e */ /* 0x000fe400020006ff */
[----:B------:R-:W-:Y:S01]  /*0b20*/  F2FP.F16.E4M3.UNPACK_B R42, R42 ;  /* 0x0000002aff2a723e */ /* 0x000fe200020006ff */
[----:B------:R-:W-:-:S05]  /*0b30*/  IMAD R44, R57, 0x100, R44 ;  /* 0x00000100392c7824 */ /* 0x000fca00078e022c */
[----:B------:R-:W-:Y:S01]  /*0b40*/  F2FP.F16.E4M3.UNPACK_B R44, R44 ;  /* 0x0000002cff2c723e */ /* 0x000fe200020006ff */
[----:B------:R-:W-:Y:S01]  /*0b50*/  STS.U16 [R2+UR6+0x3000], R36 ;  /* 0x0030002402007988 */ /* 0x000fe20008000406 */
[----:B----4-:R-:W-:-:S05]  /*0b60*/  IMAD R29, R29, 0x100, R46 ;  /* 0x000001001d1d7824 */ /* 0x010fca00078e022e */
[----:B------:R-:W-:Y:S01]  /*0b70*/  F2FP.F16.E4M3.UNPACK_B R29, R29 ;  /* 0x0000001dff1d723e */ /* 0x000fe200020006ff */
[----:B------:R-:W-:Y:S01]  /*0b80*/  STS.U16 [R2+UR6+0x4000], R40 ;  /* 0x0040002802007988 */ /* 0x000fe20008000406 */
[----:B------:R-:W-:Y:S01]  /*0b90*/  PRMT R8, R36, 0x7632, R8 ;  /* 0x0000763224087816 */ /* 0x000fe20000000008 */
[----:B------:R-:W-:Y:S02]  /*0ba0*/  IMAD R35, R38, 0x100, R35 ;  /* 0x0000010026237824 */ /* 0x000fe400078e0223 */
[----:B------:R-:W-:Y:S01]  /*0bb0*/  STS.U16 [R2+UR6+0x5000], R42 ;  /* 0x0050002a02007988 */ /* 0x000fe20008000406 */
[----:B------:R-:W-:-:S03]  /*0bc0*/  IMAD R11, R20, 0x100, R11 ;  /* 0x00000100140b7824 */ /* 0x000fc600078e020b */
[----:B------:R-:W-:Y:S01]  /*0bd0*/  STS.U16 [R2+UR6+0x6000], R44 ;  /* 0x0060002c02007988 */ /* 0x000fe20008000406 */
[----:B------:R-:W-:Y:S02]  /*0be0*/  PRMT R10, R40, 0x7632, R10 ;  /* 0x00007632280a7816 */ /* 0x000fe4000000000a */
[----:B------:R-:W-:Y:S01]  /*0bf0*/  PRMT R12, R42, 0x7632, R12 ;  /* 0x000076322a0c7816 */ /* 0x000fe2000000000c */
[----:B------:R-:W-:Y:S01]  /*0c00*/  STS.U16 [R2+UR6+0x7000], R29 ;  /* 0x0070001d02007988 */ /* 0x000fe20008000406 */
[----:B------:R-:W-:Y:S02]  /*0c10*/  PRMT R13, R44, 0x7632, R13 ;  /* 0x000076322c0d7816 */ /* 0x000fe4000000000d */
[----:B0-----:R-:W-:Y:S01]  /*0c20*/  PRMT R15, R29, 0x7632, R15 ;  /* 0x000076321d0f7816 */ /* 0x001fe2000000000f */
[----:B------:R0:W-:Y:S01]  /*0c30*/  STS.U16 [R3+UR6+0x400], R4 ;  /* 0x0004000403007988 */ /* 0x0001e20008000406 */
[----:B------:R-:W-:Y:S01]  /*0c40*/  F2FP.F16.E4M3.UNPACK_B R9, R9 ;  /* 0x00000009ff09723e */ /* 0x000fe200020006ff */
[----:B------:R-:W-:Y:S01]  /*0c50*/  IMAD R22, R25, 0x100, R22 ;  /* 0x0000010019167824 */ /* 0x000fe200078e0216 */
[----:B------:R-:W-:Y:S01]  /*0c60*/  F2FP.F16.E4M3.UNPACK_B R11, R11 ;  /* 0x0000000bff0b723e */ /* 0x000fe200020006ff */
[----:B------:R-:W-:Y:S01]  /*0c70*/  IMAD R14, R17, 0x100, R14 ;  /* 0x00000100110e7824 */ /* 0x000fe200078e020e */
[----:B0-----:R-:W-:Y:S01]  /*0c80*/  LOP3.LUT R4, R2, 0x40, RZ, 0x3c, !PT ;  /* 0x0000004002047812 */ /* 0x001fe200078e3cff */
[----:B------:R0:W-:Y:S01]  /*0c90*/  STS.U16 [R3+UR6+0x1400], R5 ;  /* 0x0014000503007988 */ /* 0x0001e20008000406 */
[----:B------:R-:W-:Y:S01]  /*0ca0*/  F2FP.F16.E4M3.UNPACK_B R34, R34 ;  /* 0x00000022ff22723e */ /* 0x000fe200020006ff */
[----:B------:R-:W-:Y:S01]  /*0cb0*/  IMAD R19, R19, 0x100, R26 ;  /* 0x0000010013137824 */ /* 0x000fe200078e021a */
[----:B------:R-:W-:-:S02]  /*0cc0*/  F2FP.F16.E4M3.UNPACK_B R35, R35 ;  /* 0x00000023ff23723e */ /* 0x000fc400020006ff */
[----:B------:R-:W-:Y:S02]  /*0cd0*/  F2FP.F16.E4M3.UNPACK_B R22, R22 ;  /* 0x00000016ff16723e */ /* 0x000fe400020006ff */
[----:B------:R-:W-:Y:S02]  /*0ce0*/  F2FP.F16.E4M3.UNPACK_B R14, R14 ;  /* 0x0000000eff0e723e */ /* 0x000fe400020006ff */
[----:B------:R-:W-:Y:S01]  /*0cf0*/  F2FP.F16.E4M3.UNPACK_B R19, R19 ;  /* 0x00000013ff13723e */ /* 0x000fe200020006ff */
[----:B------:R1:W-:Y:S01]  /*0d00*/  STS.U16 [R3+UR6+0x2400], R6 ;  /* 0x0024000603007988 */ /* 0x0003e20008000406 */
[----:B0-----:R-:W-:Y:S02]  /*0d10*/  LOP3.LUT R5, R2, 0x60, RZ, 0x3c, !PT ;  /* 0x0000006002057812 */ /* 0x001fe400078e3cff */
[----:B------:R-:W-:Y:S01]  /*0d20*/  PRMT R2, R7, 0x7632, R2 ;  /* 0x0000763207027816 */ /* 0x000fe20000000002 */
[----:B------:R0:W-:Y:S04]  /*0d30*/  STS.U16 [R3+UR6+0x3400], R8 ;  /* 0x0034000803007988 */ /* 0x0001e80008000406 */
[----:B------:R2:W-:Y:S01]  /*0d40*/  STS.U16 [R3+UR6+0x4400], R10 ;  /* 0x0044000a03007988 */ /* 0x0005e20008000406 */
[----:B-1----:R-:W-:-:S03]  /*0d50*/  PRMT R6, R34, 0x7632, R6 ;  /* 0x0000763222067816 */ /* 0x002fc60000000006 */
[----:B------:R-:W-:Y:S01]  /*0d60*/  STS.U16 [R3+UR6+0x5400], R12 ;  /* 0x0054000c03007988 */ /* 0x000fe20008000406 */
[----:B0-----:R-:W-:-:S03]  /*0d70*/  PRMT R8, R11, 0x7632, R8 ;  /* 0x000076320b087816 */ /* 0x001fc60000000008 */
[----:B------:R-:W-:Y:S01]  /*0d80*/  STS.U16 [R3+UR6+0x6400], R13 ;  /* 0x0064000d03007988 */ /* 0x000fe20008000406 */
[----:B--2---:R-:W-:-:S03]  /*0d90*/  PRMT R10, R14, 0x7632, R10 ;  /* 0x000076320e0a7816 */ /* 0x004fc6000000000a */
[----:B------:R0:W-:Y:S04]  /*0da0*/  STS.U16 [R3+UR6+0x7400], R15 ;  /* 0x0074000f03007988 */ /* 0x0001e80008000406 */
[----:B------:R1:W-:Y:S04]  /*0db0*/  STS.U16 [R4+UR6+0x800], R7 ;  /* 0x0008000704007988 */ /* 0x0003e80008000406 */
[----:B------:R2:W-:Y:S01]  /*0dc0*/  STS.U16 [R4+UR6+0x1800], R9 ;  /* 0x0018000904007988 */ /* 0x0005e20008000406 */
[----:B0-----:R-:W-:-:S03]  /*0dd0*/  PRMT R3, R9, 0x7632, R3 ;  /* 0x0000763209037816 */ /* 0x001fc60000000003 */
[----:B------:R0:W-:Y:S01]  /*0de0*/  STS.U16 [R4+UR6+0x4800], R11 ;  /* 0x0048000b04007988 */ /* 0x0001e20008000406 */
[----:B-1----:R-:W-:Y:S02]  /*0df0*/  PRMT R7, R35, 0x7632, R7 ;  /* 0x0000763223077816 */ /* 0x002fe40000000007 */
[----:B--2---:R-:W-:Y:S02]  /*0e00*/  PRMT R9, R22, 0x7632, R9 ;  /* 0x0000763216097816 */ /* 0x004fe40000000009 */
[----:B0-----:R-:W-:Y:S01]  /*0e10*/  PRMT R11, R19, 0x7632, R11 ;  /* 0x00007632130b7816 */ /* 0x001fe2000000000b */
[----:B------:R-:W-:Y:S04]  /*0e20*/  STS.U16 [R4+UR6+0x2800], R34 ;  /* 0x0028002204007988 */ /* 0x000fe80008000406 */
[----:B------:R-:W-:Y:S04]  /*0e30*/  STS.U16 [R4+UR6+0x3800], R35 ;  /* 0x0038002304007988 */ /* 0x000fe80008000406 */
[----:B------:R-:W-:Y:S04]  /*0e40*/  STS.U16 [R4+UR6+0x5800], R22 ;  /* 0x0058001604007988 */ /* 0x000fe80008000406 */
[----:B------:R-:W-:Y:S04]  /*0e50*/  STS.U16 [R4+UR6+0x6800], R14 ;  /* 0x0068000e04007988 */ /* 0x000fe80008000406 */
[----:B------:R0:W-:Y:S04]  /*0e60*/  STS.U16 [R4+UR6+0x7800], R19 ;  /* 0x0078001304007988 */ /* 0x0001e80008000406 */
[----:B------:R-:W-:Y:S04]  /*0e70*/  STS.U16 [R5+UR6+0xc00], R2 ;  /* 0x000c000205007988 */ /* 0x000fe80008000406 */
[----:B------:R-:W-:Y:S01]  /*0e80*/  STS.U16 [R5+UR6+0x1c00], R3 ;  /* 0x001c000305007988 */ /* 0x000fe20008000406 */
[----:B0-----:R-:W-:-:S03]  /*0e90*/  IMAD.MOV.U32 R4, RZ, RZ, 0x3f800000 ;  /* 0x3f800000ff047424 */ /* 0x001fc600078e00ff */
[----:B------:R-:W-:Y:S04]  /*0ea0*/  STS.U16 [R5+UR6+0x2c00], R6 ;  /* 0x002c000605007988 */ /* 0x000fe80008000406 */
[----:B------:R-:W-:Y:S04]  /*0eb0*/  STS.U16 [R5+UR6+0x3c00], R7 ;  /* 0x003c000705007988 */ /* 0x000fe80008000406 */
[----:B------:R-:W-:Y:S04]  /*0ec0*/  STS.U16 [R5+UR6+0x4c00], R8 ;  /* 0x004c000805007988 */ /* 0x000fe80008000406 */
[----:B------:R-:W-:Y:S04]  /*0ed0*/  STS.U16 [R5+UR6+0x5c00], R9 ;  /* 0x005c000905007988 */ /* 0x000fe80008000406 */
[----:B------:R-:W-:Y:S04]  /*0ee0*/  STS.U16 [R5+UR6+0x6c00], R10 ;  /* 0x006c000a05007988 */ /* 0x000fe80008000406 */
[----:B------:R0:W-:Y:S02]  /*0ef0*/  STS.U16 [R5+UR6+0x7c00], R11 ;  /* 0x007c000b05007988 */ /* 0x0001e40008000406 */
[----:B0-----:R-:W-:-:S05]  /*0f00*/  IMAD.MOV.U32 R5, RZ, RZ, 0x3f800000 ;  /* 0x3f800000ff057424 */ /* 0x001fca00078e00ff */
[----:B------:R0:W-:Y:S04]  /*0f10*/  STL [R1+0x110], R5 ;  /* 0x0001100501007387 */ /* 0x0001e80000100800 */
[----:B------:R0:W-:Y:S04]  /*0f20*/  STL [R1+0x108], R4 ;  /* 0x0001080401007387 */ /* 0x0001e80000100800 */
[----:B------:R0:W-:Y:S04]  /*0f30*/  STL [R1+0x78], RZ ;  /* 0x000078ff01007387 */ /* 0x0001e80000100800 */
        /* <DEDUP_REMOVED lines=30> */
[----:B------:R0:W-:Y:S01]  /*1120*/  STL [R1+0x104], RZ ;  /* 0x000104ff01007387 */ /* 0x0001e20000100800 */
[----:B------:R-:W-:-:S02]  /*1130*/  IMAD.MOV.U32 R3, RZ, RZ, -0x800000 ;  /* 0xff800000ff037424 */ /* 0x000fc400078e00ff */
[----:B------:R-:W-:Y:S01]  /*1140*/  IMAD.MOV.U32 R2, RZ, RZ, -0x800000 ;  /* 0xff800000ff027424 */ /* 0x000fe200078e00ff */
[----:B------:R-:W-:Y:S06]  /*1150*/  BRA.U !UP0, `(.L_x_0) ;  /* 0x0000007108f07547 */ /* 0x000fec000b800000 */
[----:B------:R-:W1:Y:S01]  /*1160*/  LDC.64 R2, c[0x0][0x3c0] ;  /* 0x0000f000ff027b82 */ /* 0x000e620000000a00 */
[----:B0-----:R-:W-:Y:S01]  /*1170*/  LOP3.LUT R4, R0, 0x1, RZ, 0xc0, !PT ;  /* 0x0000000100047812 */ /* 0x001fe200078ec0ff */
[----:B------:R-:W0:Y:S01]  /*1180*/  LDCU UR4, c[0x0][0x3c8] ;  /* 0x00007900ff0477ac */ /* 0x000e220008000800 */
[--C-:B------:R-:W-:Y:S02]  /*1190*/  SHF.R.S32.HI R5, RZ, 0x3, R0.reuse ;  /* 0x00000003ff057819 */ /* 0x100fe40000011400 */
[--C-:B------:R-:W-:Y:S01]  /*11a0*/  SHF.R.U32.HI R16, RZ, 0x6, R0.reuse ;  /* 0x00000006ff107819 */ /* 0x100fe20000011600 */
[----:B------:R-:W2:Y:S01]  /*11b0*/  LDCU.64 UR8, c[0x0][0x388] ;  /* 0x00007100ff0877ac */ /* 0x000ea20008000a00 */
[----:B------:R-:W-:Y:S01]  /*11c0*/  SGXT R5, R5, 0x1 ;  /* 0x000000010505781a */ /* 0x000fe20000000200 */
[----:B------:R-:W-:Y:S01]  /*11d0*/  IMAD.SHL.U32 R7, R4, 0x2, RZ ;  /* 0x0000000204077824 */ /* 0x000fe200078e00ff */
[----:B------:R-:W3:Y:S01]  /*11e0*/  LDC R21, c[0x0][0x3d8] ;  /* 0x0000f600ff157b82 */ /* 0x000ee20000000800 */
[----:B------:R-:W-:Y:S01]  /*11f0*/  SHF.R.U32.HI R125, RZ, 0x1, R0 ;  /* 0x00000001ff7d7819 */ /* 0x000fe20000011600 */
[----:B------:R-:W4:Y:S01]  /*1200*/  LDCU UR13, c[0x0][0x3a8] ;  /* 0x00007500ff0d77ac */ /* 0x000f220008000800 */
[----:B------:R-:W-:-:S02]  /*1210*/  LOP3.LUT R13, R0, 0x7f, RZ, 0xc0, !PT ;  /* 0x0000007f000d7812 */ /* 0x000fc400078ec0ff */
[----:B------:R-:W-:Y:S02]  /*1220*/  SGXT.U32 R125, R125, 0x1 ;  /* 0x000000017d7d781a */ /* 0x000fe40000000000 */
[----:B------:R-:W-:Y:S02]  /*1230*/  SHF.R.U32.HI R14, RZ, 0x7, R0 ;  /* 0x00000007ff0e7819 */ /* 0x000fe40000011600 */
[C---:B------:R-:W-:Y:S02]  /*1240*/  LEA.HI R9, R0.reuse, 0x48, RZ, 0x1a ;  /* 0x0000004800097811 */ /* 0x040fe400078fd0ff */
[C---:B------:R-:W-:Y:S02]  /*1250*/  LEA.HI R10, R0.reuse, 0x58, RZ, 0x1a ;  /* 0x00000058000a7811 */ /* 0x040fe400078fd0ff */
[C---:B------:R-:W-:Y:S01]  /*1260*/  LEA.HI R11, R0.reuse, 0x68, RZ, 0x1a ;  /* 0x00000068000b7811 */ /* 0x040fe200078fd0ff */
[----:B-1----:R-:W-:Y:S01]  /*1270*/  IMAD.MOV.U32 R8, RZ, RZ, R2 ;  /* 0x000000ffff087224 */ /* 0x002fe200078e0002 */
[----:B------:R-:W-:Y:S01]  /*1280*/  SHF.R.S32.HI R2, RZ, 0x1, R0 ;  /* 0x00000001ff027819 */ /* 0x000fe20000011400 */
[----:B------:R1:W-:Y:S01]  /*1290*/  STL [R1+0x10c], R3 ;  /* 0x00010c0301007387 */ /* 0x0003e20000100800 */
[----:B------:R-:W-:Y:S01]  /*12a0*/  IMAD.MOV.U32 R18, RZ, RZ, R3 ;  /* 0x000000ffff127224 */ /* 0x000fe200078e0003 */
[----:B------:R-:W-:-:S02]  /*12b0*/  LEA.HI R12, R0, 0x78, RZ, 0x1a ;  /* 0x00000078000c7811 */ /* 0x000fc400078fd0ff */
[----:B------:R-:W-:Y:S01]  /*12c0*/  SGXT R2, R2, 0x1 ;  /* 0x000000010202781a */ /* 0x000fe20000000200 */
[-C--:B------:R-:W-:Y:S02]  /*12d0*/  IMAD R9, R9, R18.reuse, RZ ;  /* 0x0000001209097224 */ /* 0x080fe400078e02ff */
[-C--:B------:R-:W-:Y:S01]  /*12e0*/  IMAD R10, R10, R18.reuse, RZ ;  /* 0x000000120a0a7224 */ /* 0x080fe200078e02ff */
[----:B------:R-:W-:Y:S01]  /*12f0*/  LOP3.LUT R2, R2, 0x840, RZ, 0xc0, !PT ;  /* 0x0000084002027812 */ /* 0x000fe200078ec0ff */
[-C--:B------:R-:W-:Y:S02]  /*1300*/  IMAD R11, R11, R18.reuse, RZ ;  /* 0x000000120b0b7224 */ /* 0x080fe400078e02ff */
[----:B-1----:R-:W-:Y:S01]  /*1310*/  IMAD.MOV R3, RZ, RZ, -R4 ;  /* 0x000000ffff037224 */ /* 0x002fe200078e0a04 */
[----:B------:R-:W-:Y:S01]  /*1320*/  LOP3.LUT R6, R2, 0x420, R5, 0xf8, !PT ;  /* 0x0000042002067812 */ /* 0x000fe200078ef805 */
[C---:B------:R-:W-:Y:S01]  /*1330*/  IMAD.SHL.U32 R4, R0.reuse, 0x400, RZ ;  /* 0x0000040000047824 */ /* 0x040fe200078e00ff */
[----:B------:R-:W-:Y:S01]  /*1340*/  LOP3.LUT R2, R0, 0x3f, RZ, 0xc0, !PT ;  /* 0x0000003f00027812 */ /* 0x000fe200078ec0ff */
[----:B------:R-:W-:Y:S01]  /*1350*/  IMAD R12, R12, R18, RZ ;  /* 0x000000120c0c7224 */ /* 0x000fe200078e02ff */
[----:B------:R-:W-:-:S02]  /*1360*/  LOP3.LUT R3, R3, 0x210, RZ, 0xc0, !PT ;  /* 0x0000021003037812 */ /* 0x000fc400078ec0ff */
[----:B------:R-:W-:Y:S02]  /*1370*/  LOP3.LUT R4, R4, 0x1000, RZ, 0xc0, !PT ;  /* 0x0000100004047812 */ /* 0x000fe400078ec0ff */
[----:B------:R-:W-:-:S04]  /*1380*/  LOP3.LUT R3, R3, 0x1f0, R0, 0x78, !PT ;  /* 0x000001f003037812 */ /* 0x000fc800078e7800 */
[----:B------:R-:W-:Y:S01]  /*1390*/  LOP3.LUT R5, R3, R6, RZ, 0x3c, !PT ;  /* 0x0000000603057212 */ /* 0x000fe200078e3cff */
[----:B0-----:R-:W-:Y:S01]  /*13a0*/  IMAD R3, R2, UR4, RZ ;  /* 0x0000000402037c24 */ /* 0x001fe2000f8e02ff */
[----:B------:R-:W-:Y:S01]  /*13b0*/  LOP3.LUT R6, R7, 0x1c, R0, 0xf8, !PT ;  /* 0x0000001c07067812 */ /* 0x000fe200078ef800 */
[----:B------:R-:W-:Y:S01]  /*13c0*/  IMAD R2, R8, UR7, RZ ;  /* 0x0000000708027c24 */ /* 0x000fe2000f8e02ff */
[----:B------:R-:W-:Y:S02]  /*13d0*/  LEA.HI R8, R0, 0x38, RZ, 0x1a ;  /* 0x0000003800087811 */ /* 0x000fe400078fd0ff */
[----:B------:R-:W-:Y:S02]  /*13e0*/  SHF.R.S32.HI R7, RZ, 0x1f, R3 ;  /* 0x0000001fff077819 */ /* 0x000fe40000011403 */
[--C-:B--2---:R-:W-:Y:S01]  /*13f0*/  IADD3 R17, P0, P1, R3, UR8, R2.reuse ;  /* 0x0000000803117c10 */ /* 0x104fe2000f91e002 */
[----:B------:R-:W-:Y:S01]  /*1400*/  IMAD R8, R8, R18, RZ ;  /* 0x0000001208087224 */ /* 0x000fe200078e02ff */
[----:B------:R-:W-:-:S02]  /*1410*/  SHF.R.S32.HI R2, RZ, 0x1f, R2 ;  /* 0x0000001fff027819 */ /* 0x000fc40000011402 */
[----:B------:R-:W-:Y:S02]  /*1420*/  LOP3.LUT R125, R6, R125, RZ, 0xfc, !PT ;  /* 0x0000007d067d7212 */ /* 0x000fe400078efcff */
[----:B------:R-:W-:Y:S01]  /*1430*/  IADD3.X R19, PT, PT, R7, UR9, R2, P0, P1 ;  /* 0x0000000907137c10 */ /* 0x000fe200087e2402 */
[----:B------:R-:W0:Y:S01]  /*1440*/  LDCU.64 UR8, c[0x0][0x3d0] ;  /* 0x00007a00ff0877ac */ /* 0x000e220008000a00 */
[----:B------:R-:W-:Y:S02]  /*1450*/  IADD3 R2, PT, PT, R5, UR6, R4 ;  /* 0x0000000605027c10 */ /* 0x000fe4000fffe004 */
[C---:B------:R-:W-:Y:S02]  /*1460*/  LOP3.LUT R4, R0.reuse, 0x180, RZ, 0xc0, !PT ;  /* 0x0000018000047812 */ /* 0x040fe400078ec0ff */
[----:B------:R-:W-:Y:S01]  /*1470*/  LEA.HI R5, R0, 0x8, RZ, 0x1a ;  /* 0x0000000800057811 */ /* 0x000fe200078fd0ff */
[----:B------:R1:W-:Y:S01]  /*1480*/  STL [R1+0xc4], R2 ;  /* 0x0000c40201007387 */ /* 0x0003e20000100800 */
[----:B------:R-:W-:-:S02]  /*1490*/  SHF.R.U32.HI R15, RZ, 0x3, R4 ;  /* 0x00000003ff0f7819 */ /* 0x000fc40000011604 */
[----:B------:R-:W-:Y:S01]  /*14a0*/  SGXT.U32 R4, R16, 0x3 ;  /* 0x000000031004781a */ /* 0x000fe20000000000 */
[-C--:B------:R-:W-:Y:S01]  /*14b0*/  IMAD R5, R5, R18.reuse, RZ ;  /* 0x0000001205057224 */ /* 0x080fe200078e02ff */
[----:B------:R-:W-:Y:S02]  /*14c0*/  LEA.HI R6, R0, 0x18, RZ, 0x1a ;  /* 0x0000001800067811 */ /* 0x000fe400078fd0ff */
[----:B------:R-:W-:Y:S01]  /*14d0*/  LOP3.LUT R124, R15, 0x1ff, R0, 0x78, !PT ;  /* 0x000001ff0f7c7812 */ /* 0x000fe200078e7800 */
[-C--:B------:R-:W-:Y:S01]  /*14e0*/  IMAD R4, R4, R18.reuse, RZ ;  /* 0x0000001204047224 */ /* 0x080fe200078e02ff */
[C---:B------:R-:W-:Y:S01]  /*14f0*/  LOP3.LUT P0, RZ, R0.reuse, 0x2, RZ, 0xc0, !PT ;  /* 0x0000000200ff7812 */ /* 0x040fe2000780c0ff */
[----:B-1----:R-:W1:Y:S01]  /*1500*/  LDC.64 R2, c[0x0][0x390] ;  /* 0x0000e400ff027b82 */ /* 0x002e620000000a00 */
[C---:B------:R-:W-:Y:S01]  /*1510*/  LOP3.LUT P1, RZ, R0.reuse, 0x1, RZ, 0xc0, !PT ;  /* 0x0000000100ff7812 */ /* 0x040fe2000782c0ff */
[----:B0-----:R-:W-:Y:S01]  /*1520*/  UIMAD UR4, UR7, UR8, URZ ;  /* 0x00000008070472a4 */ /* 0x001fe2000f8e02ff */
[----:B------:R-:W-:Y:S01]  /*1530*/  IMAD R13, R13, UR9, RZ ;  /* 0x000000090d0d7c24 */ /* 0x000fe2000f8e02ff */
[----:B------:R-:W-:Y:S01]  /*1540*/  LEA.HI R7, R0, 0x28, RZ, 0x1a ;  /* 0x0000002800077811 */ /* 0x000fe200078fd0ff */
[-C--:B------:R-:W-:Y:S01]  /*1550*/  IMAD R6, R6, R18.reuse, RZ ;  /* 0x0000001206067224 */ /* 0x080fe200078e02ff */
[-C--:B------:R-:W-:Y:S01]  /*1560*/  IADD3 R16, P5, PT, R4, R17.reuse, RZ ;  /* 0x0000001104107210 */ /* 0x080fe20007fbe0ff */
[----:B------:R-:W-:Y:S01]  /*1570*/  USHF.R.S32.HI UR5, URZ, 0x1f, UR4 ;  /* 0x0000001fff057899 */ /* 0x000fe20008011404 */
[----:B------:R-:W-:Y:S01]  /*1580*/  SGXT.U32 R0, R14, 0x2 ;  /* 0x000000020e00781a */ /* 0x000fe20000000000 */
[----:B------:R-:W-:Y:S01]  /*1590*/  IMAD R7, R7, R18, RZ ;  /* 0x0000001207077224 */ /* 0x000fe200078e02ff */
[----:B------:R-:W-:Y:S01]  /*15a0*/  SHF.R.S32.HI R14, RZ, 0x1f, R13 ;  /* 0x0000001fff0e7819 */ /* 0x000fe2000001140d */
[----:B------:R0:W-:Y:S02]  /*15b0*/  STL [R1+0x118], R16 ;  /* 0x0001181001007387 */ /* 0x0001e40000100800 */
[----:B0-----:R-:W-:-:S02]  /*15c0*/  IADD3 R16, P4, PT, R6, R17, RZ ;  /* 0x0000001106107210 */ /* 0x001fc40007f9e0ff */
[----:B-1----:R-:W-:Y:S01]  /*15d0*/  IADD3 R15, P2, P3, R13, UR4, R2 ;  /* 0x000000040d0f7c10 */ /* 0x002fe2000fb5e002 */
[----:B---3--:R-:W-:Y:S01]  /*15e0*/  IMAD R13, R0, R21, RZ ;  /* 0x00000015000d7224 */ /* 0x008fe200078e02ff */
[----:B------:R-:W-:Y:S01]  /*15f0*/  IADD3 R2, P6, PT, R5, R17, RZ ;  /* 0x0000001105027210 */ /* 0x000fe20007fde0ff */
[----:B------:R-:W-:Y:S01]  /*1600*/  IMAD R0, R18, 0x10, R4 ;  /* 0x0000001012007824 */ /* 0x000fe200078e0204 */
[----:B------:R-:W-:Y:S01]  /*1610*/  LEA.HI.X.SX32 R6, R6, R19, 0x1, P4 ;  /* 0x0000001306067211 */ /* 0x000fe200020f0eff */
[----:B------:R-:W-:Y:S01]  /*1620*/  UMOV UR4, URZ ;  /* 0x000000ff00047c82 */ /* 0x000fe20008000000 */
[----:B------:R-:W-:Y:S01]  /*1630*/  IADD3.X R14, PT, PT, R14, UR5, R3, P2, P3 ;  /* 0x000000050e0e7c10 */ /* 0x000fe200097e6403 */
[----:B------:R0:W-:Y:S01]  /*1640*/  STL [R1+0x120], R2 ;  /* 0x0001200201007387 */ /* 0x0001e20000100800 */
[----:B------:R-:W-:Y:S01]  /*1650*/  IADD3 R3, P2, PT, R13, R15, RZ ;  /* 0x0000000f0d037210 */ /* 0x000fe20007f5e0ff */
[----:B------:R-:W-:Y:S02]  /*1660*/  UMOV UR5, URZ ;  /* 0x000000ff00057c82 */ /* 0x000fe40008000000 */
[----:B------:R-:W-:Y:S01]  /*1670*/  STL [R1+0x130], R16 ;  /* 0x0001301001007387 */ /* 0x000fe20000100800 */
[----:B0-----:R-:W-:-:S02]  /*1680*/  LEA.HI.X.SX32 R2, R4, R19, 0x1, P5 ;  /* 0x0000001304027211 */ /* 0x001fc400028f0eff */
[----:B------:R-:W-:Y:S02]  /*1690*/  LEA.HI.X.SX32 R4, R5, R19, 0x1, P6 ;  /* 0x0000001305047211 */ /* 0x000fe400030f0eff */
[-C--:B------:R-:W-:Y:S01]  /*16a0*/  IADD3 R5, P6, PT, R0, R17.reuse, RZ ;  /* 0x0000001100057210 */ /* 0x080fe20007fde0ff */
[----:B------:R0:W-:Y:S04]  /*16b0*/  STL [R1+0x114], R2 ;  /* 0x0001140201007387 */ /* 0x0001e80000100800 */
[----:B------:R1:W-:Y:S04]  /*16c0*/  STL [R1+0x11c], R4 ;  /* 0x00011c0401007387 */ /* 0x0003e80000100800 */
[----:B------:R2:W-:Y:S01]  /*16d0*/  STL [R1+0x128], R5 ;  /* 0x0001280501007387 */ /* 0x0005e20000100800 */
[----:B0-----:R-:W-:Y:S01]  /*16e0*/  IMAD R2, R18, 0x10, R0 ;  /* 0x0000001012027824 */ /* 0x001fe200078e0200 */
[----:B-1----:R-:W-:-:S02]  /*16f0*/  IADD3 R4, P5, PT, R7, R17, RZ ;  /* 0x0000001107047210 */ /* 0x002fc40007fbe0ff */
[----:B--2---:R-:W-:-:S03]  /*1700*/  LEA.HI.X.SX32 R5, R0, R19, 0x1, P6 ;  /* 0x0000001300057211 */ /* 0x004fc600030f0eff */
[----:B------:R0:W-:Y:S01]  /*1710*/  STL [R1+0x140], R4 ;  /* 0x0001400401007387 */ /* 0x0001e20000100800 */
[----:B------:R-:W-:-:S03]  /*1720*/  IMAD R0, R18, 0x10, R2 ;  /* 0x0000001012007824 */ /* 0x000fc600078e0202 */
[----:B------:R1:W-:Y:S04]  /*1730*/  STL [R1+0x12c], R6 ;  /* 0x00012c0601007387 */ /* 0x0003e80000100800 */
[----:B------:R2:W-:Y:S01]  /*1740*/  STL [R1+0x124], R5 ;  /* 0x0001240501007387 */ /* 0x0005e20000100800 */
[----:B0-----:R-:W-:Y:S02]  /*1750*/  IADD3 R4, P4, PT, R2, R17, RZ ;  /* 0x0000001102047210 */ /* 0x001fe40007f9e0ff */
[----:B-1----:R-:W-:-:S03]  /*1760*/  LEA.HI.X.SX32 R6, R7, R19, 0x1, P5 ;  /* 0x0000001307067211 */ /* 0x002fc600028f0eff */
[----:B------:R0:W-:Y:S01]  /*1770*/  STL [R1+0x138], R4 ;  /* 0x0001380401007387 */ /* 0x0001e20000100800 */
[----:B--2---:R-:W-:-:S05]  /*1780*/  IADD3 R5, P6, PT, R8, R17, RZ ;  /* 0x0000001108057210 */ /* 0x004fca0007fde0ff */
[----:B------:R1:W-:Y:S01]  /*1790*/  STL [R1+0x150], R5 ;  /* 0x0001500501007387 */ /* 0x0003e20000100800 */
[----:B0-----:R-:W-:Y:S01]  /*17a0*/  LEA.HI.X.SX32 R4, R2, R19, 0x1, P4 ;  /* 0x0000001302047211 */ /* 0x001fe200020f0eff */
[----:B------:R-:W-:Y:S02]  /*17b0*/  IMAD R2, R18, 0x10, R0 ;  /* 0x0000001012027824 */ /* 0x000fe400078e0200 */
[----:B------:R0:W-:Y:S04]  /*17c0*/  STL [R1+0x13c], R6 ;  /* 0x00013c0601007387 */ /* 0x0001e80000100800 */
[----:B------:R2:W-:Y:S01]  /*17d0*/  STL [R1+0x134], R4 ;  /* 0x0001340401007387 */ /* 0x0005e20000100800 */
[----:B-1----:R-:W-:-:S04]  /*17e0*/  IADD3 R5, P5, PT, R0, R17, RZ ;  /* 0x0000001100057210 */ /* 0x002fc80007fbe0ff */
[----:B------:R-:W-:Y:S01]  /*17f0*/  LEA.HI.X.SX32 R0, R0, R19, 0x1, P5 ;  /* 0x0000001300007211 */ /* 0x000fe200028f0eff */
[----:B------:R1:W-:Y:S01]  /*1800*/  STL [R1+0x148], R5 ;  /* 0x0001480501007387 */ /* 0x0003e20000100800 */
[CC--:B0-----:R-:W-:Y:S02]  /*1810*/  IADD3 R6, P5, PT, R2.reuse, R17.reuse, RZ ;  /* 0x0000001102067210 */ /* 0x0c1fe40007fbe0ff */
[----:B--2---:R-:W-:Y:S02]  /*1820*/  IADD3 R4, P4, PT, R9, R17, RZ ;  /* 0x0000001109047210 */ /* 0x004fe40007f9e0ff */
[----:B------:R-:W-:Y:S01]  /*1830*/  LEA.HI.X.SX32 R7, R2, R19, 0x1, P5 ;  /* 0x0000001302077211 */ /* 0x000fe200028f0eff */
[----:B------:R-:W-:Y:S02]  /*1840*/  IMAD R2, R18, 0x10, R2 ;  /* 0x0000001012027824 */ /* 0x000fe400078e0202 */
[----:B------:R0:W-:Y:S01]  /*1850*/  STL [R1+0x160], R4 ;  /* 0x0001600401007387 */ /* 0x0001e20000100800 */
[----:B-1----:R-:W-:-:S03]  /*1860*/  IMAD R5, R21, 0x4, R13 ;  /* 0x0000000415057824 */ /* 0x002fc600078e020d */
[----:B------:R1:W-:Y:S04]  /*1870*/  STL [R1+0x144], R0 ;  /* 0x0001440001007387 */ /* 0x0003e80000100800 */
[----:B------:R2:W-:Y:S01]  /*1880*/  STL [R1+0x158], R6 ;  /* 0x0001580601007387 */ /* 0x0005e20000100800 */
[----:B0-----:R-:W-:Y:S02]  /*1890*/  LEA.HI.X.SX32 R4, R8, R19, 0x1, P6 ;  /* 0x0000001308047211 */ /* 0x001fe400030f0eff */
[----:B-1----:R-:W-:-:S03]  /*18a0*/  IADD3 R0, P6, PT, R10, R17, RZ ;  /* 0x000000110a007210 */ /* 0x002fc60007fde0ff */
[----:B------:R0:W-:Y:S01]  /*18b0*/  STL [R1+0x14c], R4 ;  /* 0x00014c0401007387 */ /* 0x0001e20000100800 */
[----:B--2---:R-:W-:-:S03]  /*18c0*/  IMAD R6, R21, 0x4, R5 ;  /* 0x0000000415067824 */ /* 0x004fc600078e0205 */
[----:B------:R1:W-:Y:S04]  /*18d0*/  STL [R1+0x170], R0 ;  /* 0x0001700001007387 */ /* 0x0003e80000100800 */
[----:B------:R2:W-:Y:S01]  /*18e0*/  STL [R1+0x154], R7 ;  /* 0x0001540701007387 */ /* 0x0005e20000100800 */
[----:B0-----:R-:W-:Y:S02]  /*18f0*/  IADD3 R4, P5, PT, R11, R17, RZ ;  /* 0x000000110b047210 */ /* 0x001fe40007fbe0ff */
[----:B-1----:R-:W-:-:S03]  /*1900*/  LEA.HI.X.SX32 R0, R9, R19, 0x1, P4 ;  /* 0x0000001309007211 */ /* 0x002fc600020f0eff */
[----:B------:R0:W-:Y:S01]  /*1910*/  STL [R1+0x180], R4 ;  /* 0x0001800401007387 */ /* 0x0001e20000100800 */
[----:B------:R-:W-:Y:S01]  /*1920*/  IADD3 R8, P4, PT, R12, R17, RZ ;  /* 0x000000110c087210 */ /* 0x000fe20007f9e0ff */
[----:B--2---:R-:W-:Y:S02]  /*1930*/  IMAD R7, R21, 0x4, R6 ;  /* 0x0000000415077824 */ /* 0x004fe400078e0206 */
[----:B------:R1:W-:Y:S04]  /*1940*/  STL [R1+0x15c], R0 ;  /* 0x00015c0001007387 */ /* 0x0003e80000100800 */
[----:B------:R2:W-:Y:S01]  /*1950*/  STL [R1+0x190], R8 ;  /* 0x0001900801007387 */ /* 0x0005e20000100800 */
[----:B0-----:R-:W-:Y:S02]  /*1960*/  LEA.HI.X.SX32 R4, R10, R19, 0x1, P6 ;  /* 0x000000130a047211 */ /* 0x001fe400030f0eff */
[----:B------:R-:W-:-:S02]  /*1970*/  IADD3 R9, P6, PT, R2, R17, RZ ;  /* 0x0000001102097210 */ /* 0x000fc40007fde0ff */
[----:B------:R-:W-:Y:S01]  /*1980*/  LEA.HI.X.SX32 R10, R11, R19, 0x1, P5 ;  /* 0x000000130b0a7211 */ /* 0x000fe200028f0eff */
[----:B-1----:R-:W-:Y:S01]  /*1990*/  IMAD R0, R18, 0x10, R2 ;  /* 0x0000001012007824 */ /* 0x002fe200078e0202 */
[----:B------:R0:W-:Y:S01]  /*19a0*/  STL [R1+0x16c], R4 ;  /* 0x00016c0401007387 */ /* 0x0001e20000100800 */
[----:B--2---:R-:W-:-:S03]  /*19b0*/  IMAD R8, R21, 0x4, R7 ;  /* 0x0000000415087824 */ /* 0x004fc600078e0207 */
[----:B------:R1:W-:Y:S04]  /*19c0*/  STL [R1+0x168], R9 ;  /* 0x0001680901007387 */ /* 0x0003e80000100800 */
[----:B------:R2:W-:Y:S01]  /*19d0*/  STL [R1+0x17c], R10 ;  /* 0x00017c0a01007387 */ /* 0x0005e20000100800 */
[----:B0-----:R-:W-:Y:S02]  /*19e0*/  IMAD R4, R18, 0x10, R0 ;  /* 0x0000001012047824 */ /* 0x001fe400078e0200 */
[----:B-1----:R-:W-:Y:S01]  /*19f0*/  IMAD R9, R21, 0x4, R8 ;  /* 0x0000000415097824 */ /* 0x002fe200078e0208 */
[----:B--2---:R-:W-:Y:S02]  /*1a00*/  LEA.HI.X.SX32 R10, R2, R19, 0x1, P6 ;  /* 0x00000013020a7211 */ /* 0x004fe400030f0eff */
[----:B------:R-:W-:-:S02]  /*1a10*/  IADD3 R2, P5, PT, R0, R17, RZ ;  /* 0x0000001100027210 */ /* 0x000fc40007fbe0ff */
[----:B------:R-:W-:Y:S01]  /*1a20*/  IADD3 R11, P6, PT, R4, R17, RZ ;  /* 0x00000011040b7210 */ /* 0x000fe20007fde0ff */
[----:B------:R0:W-:Y:S01]  /*1a30*/  STL [R1+0x164], R10 ;  /* 0x0001640a01007387 */ /* 0x0001e20000100800 */
[-C--:B------:R-:W-:Y:S02]  /*1a40*/  LEA.HI.X.SX32 R0, R0, R19.reuse, 0x1, P5 ;  /* 0x0000001300007211 */ /* 0x080fe400028f0eff */
[-C--:B------:R-:W-:Y:S01]  /*1a50*/  LEA.HI.X.SX32 R4, R4, R19.reuse, 0x1, P6 ;  /* 0x0000001304047211 */ /* 0x080fe200030f0eff */
[----:B------:R1:W-:Y:S04]  /*1a60*/  STL [R1+0x178], R2 ;  /* 0x0001780201007387 */ /* 0x0003e80000100800 */
[----:B------:R-:W-:Y:S01]  /*1a70*/  STL [R1+0x188], R11 ;  /* 0x0001880b01007387 */ /* 0x000fe20000100800 */
[----:B0-----:R-:W-:Y:S01]  /*1a80*/  LEA.HI.X.SX32 R10, R12, R19, 0x1, P4 ;  /* 0x000000130c0a7211 */ /* 0x001fe200020f0eff */
[----:B-1----:R-:W-:-:S04]  /*1a90*/  IMAD R2, R21, 0x4, R9 ;  /* 0x0000000415027824 */ /* 0x002fc800078e0209 */
[----:B------:R0:W-:Y:S04]  /*1aa0*/  STL [R1+0x18c], R10 ;  /* 0x00018c0a01007387 */ /* 0x0001e80000100800 */
[----:B------:R1:W-:Y:S04]  /*1ab0*/  STL [R1+0x174], R0 ;  /* 0x0001740001007387 */ /* 0x0003e80000100800 */
[----:B------:R2:W-:Y:S01]  /*1ac0*/  STL [R1+0x184], R4 ;  /* 0x0001840401007387 */ /* 0x0005e20000100800 */
[----:B0-----:R-:W-:-:S03]  /*1ad0*/  IADD3 R10, P4, PT, R6, R15, RZ ;  /* 0x0000000f060a7210 */ /* 0x001fc60007f9e0ff */
[----:B------:R0:W-:Y:S01]  /*1ae0*/  STL [R1+0x198], R3 ;  /* 0x0001980301007387 */ /* 0x0001e20000100800 */
[----:B------:R-:W-:Y:S01]  /*1af0*/  LEA.HI.X.SX32 R6, R6, R14, 0x1, P4 ;  /* 0x0000000e06067211 */ /* 0x000fe200020f0eff */
[----:B-1----:R-:W-:Y:S01]  /*1b00*/  IMAD R0, R21, 0x4, R2 ;  /* 0x0000000415007824 */ /* 0x002fe200078e0202 */
[----:B--2---:R-:W-:-:S04]  /*1b10*/  IADD3 R4, P3, PT, R5, R15, RZ ;  /* 0x0000000f05047210 */ /* 0x004fc80007f7e0ff */
[----:B------:R-:W-:Y:S01]  /*1b20*/  LEA.HI.X.SX32 R5, R5, R14, 0x1, P3 ;  /* 0x0000000e05057211 */ /* 0x000fe200018f0eff */
[----:B------:R1:W-:Y:S01]  /*1b30*/  STL [R1+0x1a0], R4 ;  /* 0x0001a00401007387 */ /* 0x0003e20000100800 */
[----:B0-----:R-:W-:-:S03]  /*1b40*/  IMAD R3, R21, 0x4, R0 ;  /* 0x0000000415037824 */ /* 0x001fc600078e0200 */
[----:B------:R0:W-:Y:S01]  /*1b50*/  STL [R1+0x1a8], R10 ;  /* 0x0001a80a01007387 */ /* 0x0001e20000100800 */
[----:B-1----:R-:W-:Y:S02]  /*1b60*/  LEA.HI.X.SX32 R4, R13, R14, 0x1, P2 ;  /* 0x0000000e0d047211 */ /* 0x002fe400010f0eff */
[----:B0-----:R-:W-:-:S03]  /*1b70*/  IADD3 R10, P4, PT, R9, R15, RZ ;  /* 0x0000000f090a7210 */ /* 0x001fc60007f9e0ff */
[----:B------:R0:W-:Y:S04]  /*1b80*/  STL [R1+0x194], R4 ;  /* 0x0001940401007387 */ /* 0x0001e80000100800 */
[----:B------:R1:W-:Y:S04]  /*1b90*/  STL [R1+0x19c], R5 ;  /* 0x00019c0501007387 */ /* 0x0003e80000100800 */
[----:B------:R2:W-:Y:S01]  /*1ba0*/  STL [R1+0x1a4], R6 ;  /* 0x0001a40601007387 */ /* 0x0005e20000100800 */
[----:B0-----:R-:W-:Y:S01]  /*1bb0*/  IMAD R4, R21, 0x4, R3 ;  /* 0x0000000415047824 */ /* 0x001fe200078e0203 */
[----:B-1----:R-:W-:-:S02]  /*1bc0*/  IADD3 R5, P2, PT, R7, R15, RZ ;  /* 0x0000000f07057210 */ /* 0x002fc40007f5e0ff */
[----:B--2---:R-:W-:-:S03]  /*1bd0*/  IADD3 R6, P3, PT, R8, R15, RZ ;  /* 0x0000000f08067210 */ /* 0x004fc60007f7e0ff */
[----:B------:R0:W-:Y:S04]  /*1be0*/  STL [R1+0x1b0], R5 ;  /* 0x0001b00501007387 */ /* 0x0001e80000100800 */
[----:B------:R1:W-:Y:S04]  /*1bf0*/  STL [R1+0x1b8], R6 ;  /* 0x0001b80601007387 */ /* 0x0003e80000100800 */
[----:B------:R-:W-:Y:S01]  /*1c00*/  STL [R1+0x1c0], R10 ;  /* 0x0001c00a01007387 */ /* 0x000fe20000100800 */
[----:B0-----:R-:W-:Y:S01]  /*1c10*/  IMAD R5, R21, 0x4, R4 ;  /* 0x0000000415057824 */ /* 0x001fe200078e0204 */
[----:B-1----:R-:W-:-:S02]  /*1c20*/  LEA.HI.X.SX32 R6, R7, R14, 0x1, P2 ;  /* 0x0000000e07067211 */ /* 0x002fc400010f0eff */
[-C--:B------:R-:W-:Y:S02]  /*1c30*/  LEA.HI.X.SX32 R7, R8, R14.reuse, 0x1, P3 ;  /* 0x0000000e08077211 */ /* 0x080fe400018f0eff */
[----:B------:R-:W-:Y:S01]  /*1c40*/  LEA.HI.X.SX32 R8, R9, R14, 0x1, P4 ;  /* 0x0000000e09087211 */ /* 0x000fe200020f0eff */
[----:B------:R0:W-:Y:S01]  /*1c50*/  STL [R1+0x1ac], R6 ;  /* 0x0001ac0601007387 */ /* 0x0001e20000100800 */
[----:B------:R-:W-:-:S03]  /*1c60*/  IADD3 R9, P4, PT, R3, R15, RZ ;  /* 0x0000000f03097210 */ /* 0x000fc60007f9e0ff */
[----:B------:R1:W-:Y:S01]  /*1c70*/  STL [R1+0x1b4], R7 ;  /* 0x0001b40701007387 */ /* 0x0003e20000100800 */
[----:B------:R-:W-:-:S03]  /*1c80*/  LEA.HI.X.SX32 R3, R3, R14, 0x1, P4 ;  /* 0x0000000e03037211 */ /* 0x000fc600020f0eff */
[----:B------:R2:W-:Y:S01]  /*1c90*/  STL [R1+0x1bc], R8 ;  /* 0x0001bc0801007387 */ /* 0x0005e20000100800 */
[----:B0-----:R-:W-:Y:S01]  /*1ca0*/  IMAD R6, R21, 0x4, R5 ;  /* 0x0000000415067824 */ /* 0x001fe200078e0205 */
[-C--:B-1----:R-:W-:Y:S02]  /*1cb0*/  IADD3 R7, P2, PT, R2, R15.reuse, RZ ;  /* 0x0000000f02077210 */ /* 0x082fe40007f5e0ff */
[----:B--2---:R-:W-:-:S03]  /*1cc0*/  IADD3 R8, P3, PT, R0, R15, RZ ;  /* 0x0000000f00087210 */ /* 0x004fc60007f7e0ff */
[----:B------:R0:W-:Y:S04]  /*1cd0*/  STL [R1+0x1c8], R7 ;  /* 0x0001c80701007387 */ /* 0x0001e80000100800 */
[----:B------:R1:W-:Y:S04]  /*1ce0*/  STL [R1+0x1d0], R8 ;  /* 0x0001d00801007387 */ /* 0x0003e80000100800 */
[----:B------:R-:W-:Y:S01]  /*1cf0*/  STL [R1+0x1d8], R9 ;  /* 0x0001d80901007387 */ /* 0x000fe20000100800 */
[----:B0-----:R-:W-:Y:S01]  /*1d00*/  IMAD R7, R21, 0x4, R6 ;  /* 0x0000000415077824 */ /* 0x001fe200078e0206 */
[----:B-1----:R-:W-:-:S02]  /*1d10*/  LEA.HI.X.SX32 R8, R2, R14, 0x1, P2 ;  /* 0x0000000e02087211 */ /* 0x002fc400010f0eff */
[----:B------:R-:W-:Y:S01]  /*1d20*/  LEA.HI.X.SX32 R2, R0, R14, 0x1, P3 ;  /* 0x0000000e00027211 */ /* 0x000fe200018f0eff */
[----:B------:R-:W-:Y:S02]  /*1d30*/  IMAD R0, R21, 0x4, R7 ;  /* 0x0000000415007824 */ /* 0x000fe400078e0207 */
[----:B------:R0:W-:Y:S04]  /*1d40*/  STL [R1+0x1c4], R8 ;  /* 0x0001c40801007387 */ /* 0x0001e80000100800 */
[----:B------:R1:W-:Y:S04]  /*1d50*/  STL [R1+0x1cc], R2 ;  /* 0x0001cc0201007387 */ /* 0x0003e80000100800 */
[----:B------:R2:W-:Y:S01]  /*1d60*/  STL [R1+0x1d4], R3 ;  /* 0x0001d40301007387 */ /* 0x0005e20000100800 */
[----:B0-----:R-:W-:-:S02]  /*1d70*/  IADD3 R8, P4, PT, R6, R15, RZ ;  /* 0x0000000f06087210 */ /* 0x001fc40007f9e0ff */
[-C--:B-1----:R-:W-:Y:S02]  /*1d80*/  IADD3 R2, P2, PT, R4, R15.reuse, RZ ;  /* 0x0000000f04027210 */ /* 0x082fe40007f5e0ff */
[----:B--2---:R-:W-:-:S03]  /*1d90*/  IADD3 R3, P3, PT, R5, R15, RZ ;  /* 0x0000000f05037210 */ /* 0x004fc60007f7e0ff */
[----:B------:R0:W-:Y:S01]  /*1da0*/  STL [R1+0x1e0], R2 ;  /* 0x0001e00201007387 */ /* 0x0001e20000100800 */
[----:B------:R-:W-:-:S03]  /*1db0*/  LEA.HI.X.SX32 R5, R5, R14, 0x1, P3 ;  /* 0x0000000e05057211 */ /* 0x000fc600018f0eff */
[----:B------:R1:W-:Y:S04]  /*1dc0*/  STL [R1+0x1e8], R3 ;  /* 0x0001e80301007387 */ /* 0x0003e80000100800 */
[----:B------:R-:W-:Y:S01]  /*1dd0*/  STL [R1+0x1f0], R8 ;  /* 0x0001f00801007387 */ /* 0x000fe20000100800 */
[----:B0-----:R-:W-:Y:S01]  /*1de0*/  IMAD R2, R21, 0x4, R0 ;  /* 0x0000000415027824 */ /* 0x001fe200078e0200 */
[-C--:B-1----:R-:W-:Y:S02]  /*1df0*/  LEA.HI.X.SX32 R3, R4, R14.reuse, 0x1, P2 ;  /* 0x0000000e04037211 */ /* 0x082fe400010f0eff */
[----:B------:R-:W-:Y:S02]  /*1e00*/  LEA.HI.X.SX32 R4, R6, R14, 0x1, P4 ;  /* 0x0000000e06047211 */ /* 0x000fe400020f0eff */
[----:B------:R-:W-:Y:S01]  /*1e10*/  IADD3 R6, P2, PT, R7, R15, RZ ;  /* 0x0000000f07067210 */ /* 0x000fe20007f5e0ff */
[----:B------:R0:W-:Y:S04]  /*1e20*/  STL [R1+0x1dc], R3 ;  /* 0x0001dc0301007387 */ /* 0x0001e80000100800 */
[----:B------:R1:W-:Y:S04]  /*1e30*/  STL [R1+0x1e4], R5 ;  /* 0x0001e40501007387 */ /* 0x0003e80000100800 */
[----:B------:R2:W-:Y:S01]  /*1e40*/  STL [R1+0x1ec], R4 ;  /* 0x0001ec0401007387 */ /* 0x0005e20000100800 */
[----:B0-----:R-:W-:-:S03]  /*1e50*/  IMAD R3, R21, 0x4, R2 ;  /* 0x0000000415037824 */ /* 0x001fc600078e0202 */
[----:B------:R0:W-:Y:S01]  /*1e60*/  STL [R1+0x1f8], R6 ;  /* 0x0001f80601007387 */ /* 0x0001e20000100800 */
[-C--:B-1----:R-:W-:Y:S02]  /*1e70*/  IADD3 R5, P3, PT, R0, R15.reuse, RZ ;  /* 0x0000000f00057210 */ /* 0x082fe40007f7e0ff */
[----:B--2---:R-:W-:-:S03]  /*1e80*/  IADD3 R4, P4, PT, R2, R15, RZ ;  /* 0x0000000f02047210 */ /* 0x004fc60007f9e0ff */
[----:B------:R1:W-:Y:S01]  /*1e90*/  STL [R1+0x200], R5 ;  /* 0x0002000501007387 */ /* 0x0003e20000100800 */
[----:B0-----:R-:W-:-:S03]  /*1ea0*/  IADD3 R6, P5, PT, R3, R15, RZ ;  /* 0x0000000f03067210 */ /* 0x001fc60007fbe0ff */
[----:B------:R0:W-:Y:S01]  /*1eb0*/  STL [R1+0x208], R4 ;  /* 0x0002080401007387 */ /* 0x0001e20000100800 */
[----:B------:R-:W-:-:S03]  /*1ec0*/  LEA.HI.X.SX32 R2, R2, R14, 0x1, P4 ;  /* 0x0000000e02027211 */ /* 0x000fc600020f0eff */
[----:B------:R-:W-:Y:S01]  /*1ed0*/  STL [R1+0x210], R6 ;  /* 0x0002100601007387 */ /* 0x000fe20000100800 */
[-C--:B-1----:R-:W-:Y:S02]  /*1ee0*/  LEA.HI.X.SX32 R5, R7, R14.reuse, 0x1, P2 ;  /* 0x0000000e07057211 */ /* 0x082fe400010f0eff */
[----:B0-----:R-:W-:-:S03]  /*1ef0*/  LEA.HI.X.SX32 R4, R0, R14, 0x1, P3 ;  /* 0x0000000e00047211 */ /* 0x001fc600018f0eff */
[----:B------:R-:W-:Y:S01]  /*1f00*/  STL [R1+0x1f4], R5 ;  /* 0x0001f40501007387 */ /* 0x000fe20000100800 */
[----:B------:R-:W-:-:S03]  /*1f10*/  LEA.HI.X.SX32 R0, R3, R14, 0x1, P5 ;  /* 0x0000000e03007211 */ /* 0x000fc600028f0eff */
[----:B------:R-:W-:Y:S04]  /*1f20*/  STL [R1+0x1fc], R4 ;  /* 0x0001fc0401007387 */ /* 0x000fe80000100800 */
[----:B------:R0:W-:Y:S04]  /*1f30*/  STL [R1+0x204], R2 ;  /* 0x0002040201007387 */ /* 0x0001e80000100800 */
[----:B------:R1:W-:Y:S01]  /*1f40*/  STL [R1+0x20c], R0 ;  /* 0x00020c0001007387 */ /* 0x0003e20000100800 */
[----:B0-----:R-:W-:Y:S02]  /*1f50*/  IMAD.MOV.U32 R2, RZ, RZ, 0x3f800000 ;  /* 0x3f800000ff027424 */ /* 0x001fe400078e00ff */
[----:B-1----:R-:W-:-:S03]  /*1f60*/  IMAD.MOV.U32 R0, RZ, RZ, -0x800000 ;  /* 0xff800000ff007424 */ /* 0x002fc600078e00ff */
[----:B------:R0:W-:Y:S04]  /*1f70*/  STL [R1+0x110], R2 ;  /* 0x0001100201007387 */ /* 0x0001e80000100800 */
[----:B------:R-:W-:Y:S04]  /*1f80*/  STL [R1+0xb8], RZ ;  /* 0x0000b8ff01007387 */ /* 0x000fe80000100800 */
[----:B------:R1:W-:Y:S01]  /*1f90*/  STL [R1+0xc0], R0 ;  /* 0x0000c00001007387 */ /* 0x0003e20000100800 */
[----:B0-----:R-:W-:-:S05]  /*1fa0*/  IMAD.MOV.U32 R2, RZ, RZ, -0x800000 ;  /* 0xff800000ff027424 */ /* 0x001fca00078e00ff */
[----:B------:R-:W-:Y:S01]  /*1fb0*/  STL [R1+0xbc], R2 ;  /* 0x0000bc0201007387 */ /* 0x000fe20000100800 */
[----:B-1----:R-:W-:-:S03]  /*1fc0*/  IMAD.MOV.U32 R0, RZ, RZ, 0x3f800000 ;  /* 0x3f800000ff007424 */ /* 0x002fc600078e00ff */
[----:B------:R-:W-:Y:S04]  /*1fd0*/  STL [R1+0x78], RZ ;  /* 0x000078ff01007387 */ /* 0x000fe80000100800 */
[----:B------:R0:W-:Y:S04]  /*1fe0*/  STL [R1+0x108], R0 ;  /* 0x0001080001007387 */ /* 0x0001e80000100800 */
[----:B------:R1:W-:Y:S04]  /*1ff0*/  STL [R1+0x7c], RZ ;  /* 0x00007cff01007387 */ /* 0x0003e80000100800 */
[----:B------:R1:W-:Y:S01]  /*2000*/  STL [R1+0x80], RZ ;  /* 0x000080ff01007387 */ /* 0x0003e20000100800 */
[----:B0-----:R-:W-:-:S03]  /*2010*/  LOP3.LUT R0, R124, 0x40, RZ, 0x3c, !PT ;  /* 0x000000407c007812 */ /* 0x001fc600078e3cff */
        /* <DEDUP_REMOVED lines=28> */
[----:B----4-:R1:W-:Y:S02]  /*21e0*/  STL [R1+0x104], RZ ;  /* 0x000104ff01007387 */ /* 0x0103e40000100800 */
.L_x_1:
[----:B------:R-:W2:Y:S04]  /*21f0*/  LDL R3, [R1+0x118] ;  /* 0x0001180001037983 */ /* 0x000ea80000100800 */
[----:B------:R-:W3:Y:S04]  /*2200*/  LDL R25, [R1+0xb8] ;  /* 0x0000b80001197983 */ /* 0x000ee80000100800 */
[----:B0-----:R-:W4:Y:S04]  /*2210*/  LDL R2, [R1+0x120] ;  /* 0x0001200001027983 */ /* 0x001f280000100800 */
[----:B------:R-:W4:Y:S04]  /*2220*/  LDL R7, [R1+0x114] ;  /* 0x0001140001077983 */ /* 0x000f280000100800 */
[----:B------:R-:W4:Y:S04]  /*2230*/  LDL R6, [R1+0x128] ;  /* 0x0001280001067983 */ /* 0x000f280000100800 */
[----:B------:R-:W4:Y:S04]  /*2240*/  LDL R10, [R1+0x11c] ;  /* 0x00011c00010a7983 */ /* 0x000f280000100800 */
[----:B------:R-:W4:Y:S04]  /*2250*/  LDL R11, [R1+0x130] ;  /* 0x00013000010b7983 */ /* 0x000f280000100800 */
[----:B------:R-:W4:Y:S04]  /*2260*/  LDL R9, [R1+0x124] ;  /* 0x0001240001097983 */ /* 0x000f280000100800 */
[----:B------:R-:W4:Y:S04]  /*2270*/  LDL R8, [R1+0x138] ;  /* 0x0001380001087983 */ /* 0x000f280000100800 */
[----:B------:R-:W4:Y:S04]  /*2280*/  LDL R12, [R1+0x12c] ;  /* 0x00012c00010c7983 */ /* 0x000f280000100800 */
[----:B------:R-:W4:Y:S04]  /*2290*/  LDL R22, [R1+0x140] ;  /* 0x0001400001167983 */ /* 0x000f280000100800 */
[----:B------:R0:W-:Y:S04]  /*22a0*/  STL [R1+0x258], R125 ;  /* 0x0002587d01007387 */ /* 0x0001e80000100800 */
        /* <DEDUP_REMOVED lines=19> */
[----:B0-----:R-:W4:Y:S01]  /*23e0*/  LDL R125, [R1+0xc4] ;  /* 0x0000c400017d7983 */ /* 0x001f220000100800 */
[----:B---3--:R-:W-:-:S02]  /*23f0*/  SHF.R.S32.HI R0, RZ, 0x1f, R25 ;  /* 0x0000001fff007819 */ /* 0x008fc40000011419 */
[C---:B--2---:R-:W-:Y:S02]  /*2400*/  IADD3 R4, P2, PT, R25.reuse, R3, RZ ;  /* 0x0000000319047210 */ /* 0x044fe40007f5e0ff */
[----:B----4-:R-:W-:-:S03]  /*2410*/  IADD3 R2, P3, PT, R25, R2, RZ ;  /* 0x0000000219027210 */ /* 0x010fc60007f7e0ff */
[C---:B------:R-:W-:Y:S01]  /*2420*/  IMAD.X R5, R0.reuse, 0x1, R7, P2 ;  /* 0x0000000100057824 */ /* 0x040fe200010e0607 */
[----:B------:R-:W-:Y:S01]  /*2430*/  IADD3 R6, P2, PT, R25, R6, RZ ;  /* 0x0000000619067210 */ /* 0x000fe20007f5e0ff */
[----:B------:R-:W-:-:S03]  /*2440*/  IMAD.X R3, R0, 0x1, R10, P3 ;  /* 0x0000000100037824 */ /* 0x000fc600018e060a */
[----:B------:R0:W2:Y:S01]  /*2450*/  LDG.E.U8 R10, desc[UR10][R4.64] ;  /* 0x0000000a040a7981 */ /* 0x0000a2000c1e1100 */
[----:B------:R-:W-:-:S03]  /*2460*/  IMAD.X R7, R0, 0x1, R9, P2 ;  /* 0x0000000100077824 */ /* 0x000fc600010e0609 */
[----:B------:R-:W3:Y:S01]  /*2470*/  LDL R9, [R1+0x15c] ;  /* 0x00015c0001097983 */ /* 0x000ee20000100800 */
[----:B0-----:R-:W-:-:S03]  /*2480*/  IADD3 R4, P3, PT, R25, R11, RZ ;  /* 0x0000000b19047210 */ /* 0x001fc60007f7e0ff */
[----:B------:R0:W4:Y:S02]  /*2490*/  LDG.E.U8 R11, desc[UR10][R2.64] ;  /* 0x0000000a020b7981 */ /* 0x000124000c1e1100 */
[----:B0-----:R-:W-:Y:S02]  /*24a0*/  IADD3 R2, P2, PT, R25, R8, RZ ;  /* 0x0000000819027210 */ /* 0x001fe40007f5e0ff */
[----:B------:R-:W2:Y:S01]  /*24b0*/  LDL R8, [R1+0x170] ;  /* 0x0001700001087983 */ /* 0x000ea20000100800 */
[----:B------:R-:W-:-:S03]  /*24c0*/  IMAD.X R5, R0, 0x1, R12, P3 ;  /* 0x0000000100057824 */ /* 0x000fc600018e060c */
[----:B------:R0:W4:Y:S02]  /*24d0*/  LDG.E.U8 R12, desc[UR10][R6.64] ;  /* 0x0000000a060c7981 */ /* 0x000124000c1e1100 */
[----:B0-----:R-:W-:Y:S02]  /*24e0*/  IADD3 R6, P3, PT, R25, R22, RZ ;  /* 0x0000001619067210 */ /* 0x001fe40007f7e0ff */
[----:B------:R-:W4:Y:S01]  /*24f0*/  LDL R22, [R1+0x18c] ;  /* 0x00018c0001167983 */ /* 0x000f220000100800 */
[----:B------:R-:W-:-:S03]  /*2500*/  IMAD.X R3, R0, 0x1, R13, P2 ;  /* 0x0000000100037824 */ /* 0x000fc600010e060d */
[----:B------:R0:W4:Y:S01]  /*2510*/  LDG.E.U8 R13, desc[UR10][R4.64] ;  /* 0x0000000a040d7981 */ /* 0x000122000c1e1100 */
[----:B------:R-:W-:-:S03]  /*2520*/  IMAD.X R7, R0, 0x1, R14, P3 ;  /* 0x0000000100077824 */ /* 0x000fc600018e060e */
[----:B------:R1:W4:Y:S01]  /*2530*/  LDG.E.U8 R14, desc[UR10][R2.64] ;  /* 0x0000000a020e7981 */ /* 0x000322000c1e1100 */
[C---:B0-----:R-:W-:Y:S02]  /*2540*/  IADD3 R4, P2, PT, R25.reuse, R33, RZ ;  /* 0x0000002119047210 */ /* 0x041fe40007f5e0ff */
[----:B-1----:R-:W-:-:S03]  /*2550*/  IADD3 R2, P3, PT, R25, R32, RZ ;  /* 0x0000002019027210 */ /* 0x002fc60007f7e0ff */
[C---:B------:R-:W-:Y:S02]  /*2560*/  IMAD.X R5, R0.reuse, 0x1, R15, P2 ;  /* 0x0000000100057824 */ /* 0x040fe400010e060f */
[----:B------:R0:W4:Y:S01]  /*2570*/  LDG.E.U8 R15, desc[UR10][R6.64] ;  /* 0x0000000a060f7981 */ /* 0x000122000c1e1100 */
[----:B------:R-:W-:-:S03]  /*2580*/  IMAD.X R3, R0, 0x1, R16, P3 ;  /* 0x0000000100037824 */ /* 0x000fc600018e0610 */
[----:B------:R1:W4:Y:S01]  /*2590*/  LDG.E.U8 R16, desc[UR10][R4.64] ;  /* 0x0000000a04107981 */ /* 0x000322000c1e1100 */
[C---:B0-----:R-:W-:Y:S02]  /*25a0*/  IADD3 R6, P2, PT, R25.reuse, R31, RZ ;  /* 0x0000001f19067210 */ /* 0x041fe40007f5e0ff */
[----:B-1----:R-:W-:-:S03]  /*25b0*/  IADD3 R4, P3, PT, R25, R30, RZ ;  /* 0x0000001e19047210 */ /* 0x002fc60007f7e0ff */
[C---:B------:R-:W-:Y:S02]  /*25c0*/  IMAD.X R7, R0.reuse, 0x1, R17, P2 ;  /* 0x0000000100077824 */ /* 0x040fe400010e0611 */
[----:B------:R0:W4:Y:S02]  /*25d0*/  LDG.E.U8 R17, desc[UR10][R2.64] ;  /* 0x0000000a02117981 */ /* 0x000124000c1e1100 */
[C---:B0-----:R-:W-:Y:S02]  /*25e0*/  IADD3 R2, P2, PT, R25.reuse, R18, RZ ;  /* 0x0000001219027210 */ /* 0x041fe40007f5e0ff */
[----:B------:R0:W4:Y:S03]  /*25f0*/  LDG.E.U8 R18, desc[UR10][R6.64] ;  /* 0x0000000a06127981 */ /* 0x000126000c1e1100 */
[----:B------:R-:W-:Y:S01]  /*2600*/  IMAD.X R3, R0, 0x1, R19, P2 ;  /* 0x0000000100037824 */ /* 0x000fe200010e0613 */
[----:B0-----:R-:W-:-:S05]  /*2610*/  IADD3 R6, P2, PT, R25, R29, RZ ;  /* 0x0000001d19067210 */ /* 0x001fca0007f5e0ff */
[----:B------:R-:W-:-:S05]  /*2620*/  IMAD.X R7, R0, 0x1, R21, P2 ;  /* 0x0000000100077824 */ /* 0x000fca00010e0615 */
[----:B------:R-:W4:Y:S01]  /*2630*/  LDG.E.U8 R6, desc[UR10][R6.64] ;  /* 0x0000000a06067981 */ /* 0x000f22000c1e1100 */
[----:B---3--:R-:W-:-:S05]  /*2640*/  IMAD.X R5, R0, 0x1, R9, P3 ;  /* 0x0000000100057824 */ /* 0x008fca00018e0609 */
[----:B------:R0:W3:Y:S01]  /*2650*/  LDG.E.U8 R19, desc[UR10][R4.64] ;  /* 0x0000000a04137981 */ /* 0x0000e2000c1e1100 */
[----:B--2---:R-:W-:-:S05]  /*2660*/  IADD3 R8, P3, PT, R25, R8, RZ ;  /* 0x0000000819087210 */ /* 0x004fca0007f7e0ff */
[C---:B------:R-:W-:Y:S01]  /*2670*/  IMAD.X R9, R0.reuse, 0x1, R20, P3 ;  /* 0x0000000100097824 */ /* 0x040fe200018e0614 */
[C---:B0-----:R-:W-:Y:S01]  /*2680*/  IADD3 R4, P3, PT, R25.reuse, R28, RZ ;  /* 0x0000001c19047210 */ /* 0x041fe20007f7e0ff */
[----:B------:R0:W2:Y:S04]  /*2690*/  LDG.E.U8 R20, desc[UR10][R2.64] ;  /* 0x0000000a02147981 */ /* 0x0000a8000c1e1100 */
[----:B------:R1:W2:Y:S01]  /*26a0*/  LDG.E.U8 R21, desc[UR10][R8.64] ;  /* 0x0000000a08157981 */ /* 0x0002a2000c1e1100 */
[----:B------:R-:W-:Y:S01]  /*26b0*/  IMAD.X R5, R0, 0x1, R24, P3 ;  /* 0x0000000100057824 */ /* 0x000fe200018e0618 */
[----:B0-----:R-:W-:-:S04]  /*26c0*/  IADD3 R2, P4, PT, R25, R27, RZ ;  /* 0x0000001b19027210 */ /* 0x001fc80007f9e0ff */
[----:B------:R-:W2:Y:S01]  /*26d0*/  LDG.E.U8 R4, desc[UR10][R4.64] ;  /* 0x0000000a04047981 */ /* 0x000ea2000c1e1100 */
[----:B-1----:R-:W-:Y:S01]  /*26e0*/  IADD3 R8, P2, PT, R25, R26, RZ ;  /* 0x0000001a19087210 */ /* 0x002fe20007f5e0ff */
[----:B------:R-:W-:-:S04]  /*26f0*/  IMAD.X R3, R0, 0x1, R23, P4 ;  /* 0x0000000100037824 */ /* 0x000fc800020e0617 */
[----:B----4-:R-:W-:Y:S01]  /*2700*/  IMAD.X R9, R0, 0x1, R22, P2 ;  /* 0x0000000100097824 */ /* 0x010fe200010e0616 */
[----:B------:R0:W4:Y:S04]  /*2710*/  LDG.E.U8 R2, desc[UR10][R2.64] ;  /* 0x0000000a02027981 */ /* 0x000128000c1e1100 */
[----:B------:R-:W4:Y:S01]  /*2720*/  LDG.E.U8 R8, desc[UR10][R8.64] ;  /* 0x0000000a08087981 */ /* 0x000f22000c1e1100 */
[----:B------:R-:W-:Y:S06]  /*2730*/  BAR.SYNC.DEFER_BLOCKING 0x0 ;  /* 0x0000000000007b1d */ /* 0x000fec0000010000 */
[----:B0-----:R-:W0:Y:S01]  /*2740*/  S2R R3, SR_TID.X ;  /* 0x0000000000037919 */ /* 0x001e220000002100 */
[----:B------:R-:W1:Y:S01]  /*2750*/  S2R R22, SR_TID.X ;  /* 0x0000000000167919 */ /* 0x000e620000002100 */
[----:B-----5:R-:W-:Y:S04]  /*2760*/  STS.U8 [R124+UR6+0x8000], R10 ;  /* 0x0080000a7c007988 */ /* 0x020fe80008000006 */
[----:B------:R-:W-:Y:S04]  /*2770*/  STS.U8 [R124+UR6+0x8200], R11 ;  /* 0x0082000b7c007988 */ /* 0x000fe80008000006 */
[----:B------:R-:W-:Y:S04]  /*2780*/  STS.U8 [R124+UR6+0x8400], R12 ;  /* 0x0084000c7c007988 */ /* 0x000fe80008000006 */
[----:B------:R-:W-:Y:S04]  /*2790*/  STS.U8 [R124+UR6+0x8600], R13 ;  /* 0x0086000d7c007988 */ /* 0x000fe80008000006 */
[----:B------:R-:W-:Y:S04]  /*27a0*/  STS.U8 [R124+UR6+0x8800], R14 ;  /* 0x0088000e7c007988 */ /* 0x000fe80008000006 */
[----:B------:R-:W-:Y:S04]  /*27b0*/  STS.U8 [R124+UR6+0x8a00], R15 ;  /* 0x008a000f7c007988 */ /* 0x000fe80008000006 */
[----:B------:R-:W-:Y:S04]  /*27c0*/  STS.U8 [R124+UR6+0x8c00], R16 ;  /* 0x008c00107c007988 */ /* 0x000fe80008000006 */
[----:B------:R-:W-:Y:S04]  /*27d0*/  STS.U8 [R124+UR6+0x8e00], R17 ;  /* 0x008e00117c007988 */ /* 0x000fe80008000006 */
[----:B------:R-:W-:Y:S04]  /*27e0*/  STS.U8 [R124+UR6+0x9000], R18 ;  /* 0x009000127c007988 */ /* 0x000fe80008000006 */
[----:B------:R-:W-:Y:S01]  /*27f0*/  STS.U8 [R124+UR6+0x9800], R6 ;  /* 0x009800067c007988 */ /* 0x000fe20008000006 */
[----:B0-----:R-:W-:Y:S01]  /*2800*/  IMAD.SHL.U32 R0, R3, 0x8, RZ ;  /* 0x0000000803007824 */ /* 0x001fe200078e00ff */
[----:B-1----:R-:W-:-:S04]  /*2810*/  LOP3.LUT R22, R22, 0x7, RZ, 0xc0, !PT ;  /* 0x0000000716167812 */ /* 0x002fc800078ec0ff */
[----:B------:R-:W-:Y:S01]  /*2820*/  LOP3.LUT R0, R0, 0x30, RZ, 0xc0, !PT ;  /* 0x0000003000007812 */ /* 0x000fe200078ec0ff */
[----:B------:R-:W-:-:S04]  /*2830*/  IMAD.SHL.U32 R3, R3, 0x2, RZ ;  /* 0x0000000203037824 */ /* 0x000fc800078e00ff */
[----:B------:R-:W-:-:S05]  /*2840*/  IMAD R0, R22, 0x40, R0 ;  /* 0x0000004016007824 */ /* 0x000fca00078e0200 */
[----:B------:R-:W-:Y:S01]  /*2850*/  LOP3.LUT R0, R0, 0x30, R3, 0x78, !PT ;  /* 0x0000003000007812 */ /* 0x000fe200078e7803 */
[----:B---3--:R-:W-:Y:S04]  /*2860*/  STS.U8 [R124+UR6+0x9200], R19 ;  /* 0x009200137c007988 */ /* 0x008fe80008000006 */
[----:B--2---:R-:W-:Y:S04]  /*2870*/  STS.U8 [R124+UR6+0x9400], R20 ;  /* 0x009400147c007988 */ /* 0x004fe80008000006 */
[----:B------:R-:W-:Y:S04]  /*2880*/  STS.U8 [R124+UR6+0x9600], R21 ;  /* 0x009600157c007988 */ /* 0x000fe80008000006 */
[----:B------:R-:W-:Y:S04]  /*2890*/  STS.U8 [R124+UR6+0x9a00], R4 ;  /* 0x009a00047c007988 */ /* 0x000fe80008000006 */
[----:B----4-:R-:W-:Y:S04]  /*28a0*/  STS.U8 [R124+UR6+0x9c00], R2 ;  /* 0x009c00027c007988 */ /* 0x010fe80008000006 */
[----:B------:R-:W-:Y:S01]  /*28b0*/  STS.U8 [R124+UR6+0x9e00], R8 ;  /* 0x009e00087c007988 */ /* 0x000fe20008000006 */
[----:B------:R-:W-:Y:S06]  /*28c0*/  BAR.SYNC.DEFER_BLOCKING 0x0 ;  /* 0x0000000000007b1d */ /* 0x000fec0000010000 */
[----:B------:R-:W0:Y:S04]  /*28d0*/  LDSM.16.M88.4 R52, [R0+UR6+0x8200] ;  /* 0x008200060034783b */ /* 0x000e280008000200 */
[----:B------:R-:W1:Y:S04]  /*28e0*/  LDSM.16.MT88.4 R112, [R125] ;  /* 0x000000007d70783b */ /* 0x000e680000004200 */
[----:B------:R-:W2:Y:S04]  /*28f0*/  LDSM.16.MT88.4 R116, [R125+0x2000] ;  /* 0x002000007d74783b */ /* 0x000ea80000004200 */
[----:B------:R-:W3:Y:S04]  /*2900*/  LDSM.16.M88.4 R56, [R0+UR6+0x8400] ;  /* 0x008400060038783b */ /* 0x000ee80008000200 */
[----:B------:R-:W4:Y:S04]  /*2910*/  LDSM.16.M88.4 R96, [R0+UR6+0x8800] ;  /* 0x008800060060783b */ /* 0x000f280008000200 */
[----:B------:R-:W4:Y:S04]  /*2920*/  LDSM.16.M88.4 R92, [R0+UR6+0x8a00] ;  /* 0x008a0006005c783b */ /* 0x000f280008000200 */
[----:B------:R-:W4:Y:S04]  /*2930*/  LDSM.16.M88.4 R88, [R0+UR6+0x8c00] ;  /* 0x008c00060058783b */ /* 0x000f280008000200 */
[----:B------:R-:W4:Y:S04]  /*2940*/  LDSM.16.M88.4 R12, [R0+UR6+0x8e00] ;  /* 0x008e0006000c783b */ /* 0x000f280008000200 */
[----:B------:R-:W4:Y:S04]  /*2950*/  LDSM.16.M88.4 R32, [R0+UR6+0x9400] ;  /* 0x009400060020783b */ /* 0x000f280008000200 */
[----:B------:R-:W4:Y:S01]  /*2960*/  LDSM.16.M88.4 R28, [R0+UR6+0x9600] ;  /* 0x00960006001c783b */ /* 0x000f220008000200 */
[----:B0-----:R-:W-:-:S03]  /*2970*/  F2FP.F16.E4M3.UNPACK_B R104, R52 ;  /* 0x00000034ff68723e */ /* 0x001fc600020006ff */
[----:B------:R-:W0:Y:S01]  /*2980*/  LDSM.16.M88.4 R76, [R0+UR6+0x9a00] ;  /* 0x009a0006004c783b */ /* 0x000e220008000200 */
[----:B------:R-:W-:Y:S01]  /*2990*/  F2FP.F16.E4M3.UNPACK_B R105, R53 ;  /* 0x00000035ff69723e */ /* 0x000fe200020006ff */
[----:B-1----:R-:W-:Y:S02]  /*29a0*/  IMAD.MOV.U32 R4, RZ, RZ, R112 ;  /* 0x000000ffff047224 */ /* 0x002fe400078e0070 */
[----:B------:R-:W1:Y:S01]  /*29b0*/  LDSM.16.M88.4 R16, [R0+UR6+0x9000] ;  /* 0x009000060010783b */ /* 0x000e620008000200 */
[----:B------:R-:W-:Y:S02]  /*29c0*/  IMAD.MOV.U32 R5, RZ, RZ, R114 ;  /* 0x000000ffff057224 */ /* 0x000fe400078e0072 */
[----:B--2---:R-:W-:Y:S01]  /*29d0*/  IMAD.MOV.U32 R6, RZ, RZ, R116 ;  /* 0x000000ffff067224 */ /* 0x004fe200078e0074 */
[----:B------:R-:W2:Y:S01]  /*29e0*/  LDSM.16.M88.4 R40, [R0+UR6+0x9c00] ;  /* 0x009c00060028783b */ /* 0x000ea20008000200 */
[----:B------:R-:W-:Y:S01]  /*29f0*/  IMAD.MOV.U32 R7, RZ, RZ, R118 ;  /* 0x000000ffff077224 */ /* 0x000fe200078e0076 */
[----:B---3--:R-:W-:-:S02]  /*2a00*/  F2FP.F16.E4M3.UNPACK_B R60, R56 ;  /* 0x00000038ff3c723e */ /* 0x008fc400020006ff */
[----:B------:R-:W3:Y:S01]  /*2a10*/  LDSM.16.M88.4 R108, [R0+UR6+0x8000] ;  /* 0x00800006006c783b */ /* 0x000ee20008000200 */
[----:B------:R-:W-:Y:S02]  /*2a20*/  F2FP.F16.E4M3.UNPACK_B R61, R57 ;  /* 0x00000039ff3d723e */ /* 0x000fe400020006ff */
[----:B----4-:R-:W-:Y:S01]  /*2a30*/  F2FP.F16.E4M3.UNPACK_B R2, R96 ;  /* 0x00000060ff02723e */ /* 0x010fe200020006ff */
[----:B------:R-:W4:Y:S01]  /*2a40*/  LDSM.16.M88.4 R64, [R0+UR6+0x8600] ;  /* 0x008600060040783b */ /* 0x000f220008000200 */
[----:B------:R-:W-:Y:S01]  /*2a50*/  F2FP.F16.E4M3.UNPACK_B R3, R97 ;  /* 0x00000061ff03723e */ /* 0x000fe200020006ff */
[----:B------:R-:W-:Y:S01]  /*2a60*/  HMMA.16816.F32 R104, R4, R104, RZ ;  /* 0x000000680468723c */ /* 0x000fe200000018ff */
[----:B------:R-:W-:Y:S02]  /*2a70*/  IMAD.MOV.U32 R8, RZ, RZ, R112 ;  /* 0x000000ffff087224 */ /* 0x000fe400078e0070 */
[----:B------:R-:W-:Y:S02]  /*2a80*/  IMAD.MOV.U32 R9, RZ, RZ, R114 ;  /* 0x000000ffff097224 */ /* 0x000fe400078e0072 */
[----:B------:R-:W-:-:S03]  /*2a90*/  IMAD.MOV.U32 R10, RZ, RZ, R116 ;  /* 0x000000ffff0a7224 */ /* 0x000fc600078e0074 */
[----:B------:R-:W-:Y:S01]  /*2aa0*/  HMMA.16816.F32 R60, R4, R60, RZ ;  /* 0x0000003c043c723c */ /* 0x000fe200000018ff */
[----:B------:R-:W-:-:S07]  /*2ab0*/  IMAD.MOV.U32 R11, RZ, RZ, R118 ;  /* 0x000000ffff0b7224 */ /* 0x000fce00078e0076 */
[----:B------:R-:W-:Y:S01]  /*2ac0*/  HMMA.16816.F32 R4, R4, R2, RZ ;  /* 0x000000020404723c */ /* 0x000fe200000018ff */
[----:B------:R-:W-:Y:S02]  /*2ad0*/  F2FP.F16.E4M3.UNPACK_B R2, R92 ;  /* 0x0000005cff02723e */ /* 0x000fe400020006ff */
[----:B------:R-:W-:Y:S01]  /*2ae0*/  F2FP.F16.E4M3.UNPACK_B R3, R93 ;  /* 0x0000005dff03723e */ /* 0x000fe200020006ff */
[----:B------:R-:W-:Y:S01]  /*2af0*/  IMAD.MOV.U32 R20, RZ, RZ, R112 ;  /* 0x000000ffff147224 */ /* 0x000fe200078e0070 */
[----:B------:R-:W-:Y:S01]  /*2b00*/  F2FP.F16.E4M3.UNPACK_B R24, R88 ;  /* 0x00000058ff18723e */ /* 0x000fe200020006ff */
[----:B------:R-:W-:Y:S01]  /*2b10*/  IMAD.MOV.U32 R21, RZ, RZ, R114 ;  /* 0x000000ffff157224 */ /* 0x000fe200078e0072 */
[----:B------:R-:W-:Y:S01]  /*2b20*/  F2FP.F16.E4M3.UNPACK_B R25, R89 ;  /* 0x00000059ff19723e */ /* 0x000fe200020006ff */
[----:B------:R-:W-:Y:S02]  /*2b30*/  IMAD.MOV.U32 R22, RZ, RZ, R116 ;  /* 0x000000ffff167224 */ /* 0x000fe400078e0074 */
[----:B------:R-:W-:Y:S01]  /*2b40*/  HMMA.16816.F32 R8, R8, R2, RZ ;  /* 0x000000020808723c */ /* 0x000fe200000018ff */
[----:B------:R-:W-:Y:S01]  /*2b50*/  IMAD.MOV.U32 R23, RZ, RZ, R118 ;  /* 0x000000ffff177224 */ /* 0x000fe200078e0076 */
[----:B------:R-:W-:-:S02]  /*2b60*/  F2FP.F16.E4M3.UNPACK_B R2, R12 ;  /* 0x0000000cff02723e */ /* 0x000fc400020006ff */
[----:B------:R-:W-:Y:S01]  /*2b70*/  F2FP.F16.E4M3.UNPACK_B R3, R13 ;  /* 0x0000000dff03723e */ /* 0x000fe200020006ff */
[----:B------:R-:W-:-:S03]  /*2b80*/  IMAD.MOV.U32 R36, RZ, RZ, R112 ;  /* 0x000000ffff247224 */ /* 0x000fc600078e0070 */
[----:B------:R-:W-:Y:S01]  /*2b90*/  HMMA.16816.F32 R24, R20, R24, RZ ;  /* 0x000000181418723c */ /* 0x000fe200000018ff */
[----:B------:R-:W-:Y:S02]  /*2ba0*/  IMAD.MOV.U32 R37, RZ, RZ, R114 ;  /* 0x000000ffff257224 */ /* 0x000fe400078e0072 */
[----:B------:R-:W-:Y:S02]  /*2bb0*/  IMAD.MOV.U32 R38, RZ, RZ, R116 ;  /* 0x000000ffff267224 */ /* 0x000fe400078e0074 */
[----:B------:R-:W-:-:S03]  /*2bc0*/  IMAD.MOV.U32 R39, RZ, RZ, R118 ;  /* 0x000000ffff277224 */ /* 0x000fc600078e0076 */
[----:B------:R-:W-:Y:S01]  /*2bd0*/  HMMA.16816.F32 R20, R20, R2, RZ ;  /* 0x000000021414723c */ /* 0x000fe200000018ff */
[----:B------:R-:W-:Y:S02]  /*2be0*/  F2FP.F16.E4M3.UNPACK_B R2, R32 ;  /* 0x00000020ff02723e */ /* 0x000fe400020006ff */
[----:B------:R-:W-:-:S07]  /*2bf0*/  F2FP.F16.E4M3.UNPACK_B R3, R33 ;  /* 0x00000021ff03723e */ /* 0x000fce00020006ff */
[----:B------:R-:W-:Y:S01]  /*2c00*/  HMMA.16816.F32 R44, R36, R2, RZ ;  /* 0x00000002242c723c */ /* 0x000fe200000018ff */
[----:B------:R-:W-:Y:S02]  /*2c10*/  F2FP.F16.E4M3.UNPACK_B R2, R28 ;  /* 0x0000001cff02723e */ /* 0x000fe400020006ff */
[----:B------:R-:W-:-:S07]  /*2c20*/  F2FP.F16.E4M3.UNPACK_B R3, R29 ;  /* 0x0000001dff03723e */ /* 0x000fce00020006ff */
[----:B------:R-:W-:Y:S01]  /*2c30*/  HMMA.16816.F32 R80, R36, R2, RZ ;  /* 0x000000022450723c */ /* 0x000fe200000018ff */
[----:B0-----:R-:W-:Y:S02]  /*2c40*/  F2FP.F16.E4M3.UNPACK_B R2, R76 ;  /* 0x0000004cff02723e */ /* 0x001fe400020006ff */
[----:B------:R-:W-:Y:S02]  /*2c50*/  F2FP.F16.E4M3.UNPACK_B R3, R77 ;  /* 0x0000004dff03723e */ /* 0x000fe400020006ff */
[----:B-1----:R-:W-:Y:S02]  /*2c60*/  F2FP.F16.E4M3.UNPACK_B R100, R16 ;  /* 0x00000010ff64723e */ /* 0x002fe400020006ff */
[----:B------:R-:W-:-:S03]  /*2c70*/  F2FP.F16.E4M3.UNPACK_B R101, R17 ;  /* 0x00000011ff65723e */ /* 0x000fc600020006ff */
[C---:B------:R-:W-:Y:S01]  /*2c80*/  HMMA.16816.F32 R84, R36.reuse, R2, RZ ;  /* 0x000000022454723c */ /* 0x040fe200000018ff */
[----:B--2---:R-:W-:Y:S02]  /*2c90*/  F2FP.F16.E4M3.UNPACK_B R2, R40 ;  /* 0x00000028ff02723e */ /* 0x004fe400020006ff */
[----:B------:R-:W-:Y:S01]  /*2ca0*/  F2FP.F16.E4M3.UNPACK_B R3, R41 ;  /* 0x00000029ff03723e */ /* 0x000fe200020006ff */
[----:B------:R-:W-:Y:S02]  /*2cb0*/  IMAD.MOV.U32 R48, RZ, RZ, R113 ;  /* 0x000000ffff307224 */ /* 0x000fe400078e0071 */
[----:B------:R-:W-:Y:S02]  /*2cc0*/  IMAD.MOV.U32 R49, RZ, RZ, R115 ;  /* 0x000000ffff317224 */ /* 0x000fe400078e0073 */
[----:B------:R-:W-:Y:S01]  /*2cd0*/  HMMA.16816.F32 R100, R36, R100, RZ ;  /* 0x000000642464723c */ /* 0x000fe200000018ff */
[----:B------:R-:W-:Y:S02]  /*2ce0*/  IMAD.MOV.U32 R50, RZ, RZ, R117 ;  /* 0x000000ffff327224 */ /* 0x000fe400078e0075 */
[----:B------:R-:W-:-:S05]  /*2cf0*/  IMAD.MOV.U32 R51, RZ, RZ, R119 ;  /* 0x000000ffff337224 */ /* 0x000fca00078e0077 */
[----:B------:R-:W-:Y:S01]  /*2d00*/  HMMA.16816.F32 R36, R36, R2, RZ ;  /* 0x000000022424723c */ /* 0x000fe200000018ff */
[----:B------:R-:W-:Y:S02]  /*2d10*/  F2FP.F16.E4M3.UNPACK_B R2, R52.H1 ;  /* 0x00000034ff02723e */ /* 0x000fe400030006ff */
[----:B------:R-:W-:-:S07]  /*2d20*/  F2FP.F16.E4M3.UNPACK_B R3, R53.H1 ;  /* 0x00000035ff03723e */ /* 0x000fce00030006ff */
[----:B------:R-:W-:Y:S01]  /*2d30*/  HMMA.16816.F32 R104, R48, R2, R104 ;  /* 0x000000023068723c */ /* 0x000fe20000001868 */
[----:B------:R-:W-:Y:S02]  /*2d40*/  F2FP.F16.E4M3.UNPACK_B R2, R56.H1 ;  /* 0x00000038ff02723e */ /* 0x000fe400030006ff */
[----:B------:R-:W-:-:S07]  /*2d50*/  F2FP.F16.E4M3.UNPACK_B R3, R57.H1 ;  /* 0x00000039ff03723e */ /* 0x000fce00030006ff */
[----:B------:R-:W-:Y:S01]  /*2d60*/  HMMA.16816.F32 R60, R48, R2, R60 ;  /* 0x00000002303c723c */ /* 0x000fe2000000183c */
[----:B------:R-:W-:Y:S02]  /*2d70*/  F2FP.F16.E4M3.UNPACK_B R2, R96.H1 ;  /* 0x00000060ff02723e */ /* 0x000fe400030006ff */
[----:B------:R-:W-:-:S07]  /*2d80*/  F2FP.F16.E4M3.UNPACK_B R3, R97.H1 ;  /* 0x00000061ff03723e */ /* 0x000fce00030006ff */
[----:B------:R-:W-:Y:S01]  /*2d90*/  HMMA.16816.F32 R4, R48, R2, R4 ;  /* 0x000000023004723c */ /* 0x000fe20000001804 */
[----:B---3--:R-:W-:Y:S01]  /*2da0*/  F2FP.F16.E4M3.UNPACK_B R2, R108 ;  /* 0x0000006cff02723e */ /* 0x008fe200020006ff */
[----:B------:R-:W-:Y:S01]  /*2db0*/  IMAD.MOV.U32 R48, RZ, RZ, R112 ;  /* 0x000000ffff307224 */ /* 0x000fe200078e0070 */
[----:B------:R-:W-:Y:S01]  /*2dc0*/  F2FP.F16.E4M3.UNPACK_B R3, R109 ;  /* 0x0000006dff03723e */ /* 0x000fe200020006ff */
[----:B------:R-:W-:Y:S02]  /*2dd0*/  IMAD.MOV.U32 R49, RZ, RZ, R114 ;  /* 0x000000ffff317224 */ /* 0x000fe400078e0072 */
[----:B------:R-:W-:Y:S02]  /*2de0*/  IMAD.MOV.U32 R50, RZ, RZ, R116 ;  /* 0x000000ffff327224 */ /* 0x000fe400078e0074 */
[----:B------:R-:W-:Y:S02]  /*2df0*/  IMAD.MOV.U32 R51, RZ, RZ, R118 ;  /* 0x000000ffff337224 */ /* 0x000fe400078e0076 */
[----:B------:R-:W-:-:S02]  /*2e00*/  IMAD.MOV.U32 R68, RZ, RZ, R113 ;  /* 0x000000ffff447224 */ /* 0x000fc400078e0071 */
[----:B------:R-:W-:Y:S02]  /*2e10*/  IMAD.MOV.U32 R69, RZ, RZ, R115 ;  /* 0x000000ffff457224 */ /* 0x000fe400078e0073 */
[----:B------:R-:W-:Y:S01]  /*2e20*/  IMAD.MOV.U32 R70, RZ, RZ, R117 ;  /* 0x000000ffff467224 */ /* 0x000fe200078e0075 */
[----:B------:R-:W-:Y:S01]  /*2e30*/  HMMA.16816.F32 R48, R48, R2, RZ ;  /* 0x000000023030723c */ /* 0x000fe200000018ff */
[----:B------:R-:W-:Y:S01]  /*2e40*/  F2FP.F16.E4M3.UNPACK_B R2, R92.H1 ;  /* 0x0000005cff02723e */ /* 0x000fe200030006ff */
[----:B------:R-:W-:Y:S01]  /*2e50*/  IMAD.MOV.U32 R71, RZ, RZ, R119 ;  /* 0x000000ffff477224 */ /* 0x000fe200078e0077 */
[----:B------:R-:W-:-:S07]  /*2e60*/  F2FP.F16.E4M3.UNPACK_B R3, R93.H1 ;  /* 0x0000005dff03723e */ /* 0x000fce00030006ff */
[----:B------:R-:W-:Y:S01]  /*2e70*/  HMMA.16816.F32 R8, R68, R2, R8 ;  /* 0x000000024408723c */ /* 0x000fe20000001808 */
[----:B------:R-:W-:Y:S02]  /*2e80*/  F2FP.F16.E4M3.UNPACK_B R2, R88.H1 ;  /* 0x00000058ff02723e */ /* 0x000fe400030006ff */
[----:B------:R-:W-:-:S07]  /*2e90*/  F2FP.F16.E4M3.UNPACK_B R3, R89.H1 ;  /* 0x00000059ff03723e */ /* 0x000fce00030006ff */
[----:B------:R-:W-:Y:S01]  /*2ea0*/  HMMA.16816.F32 R72, R68, R2, R24 ;  /* 0x000000024448723c */ /* 0x000fe20000001818 */
[----:B----4-:R-:W-:Y:S01]  /*2eb0*/  F2FP.F16.E4M3.UNPACK_B R2, R64 ;  /* 0x00000040ff02723e */ /* 0x010fe200020006ff */
[----:B------:R-:W-:Y:S01]  /*2ec0*/  IMAD.MOV.U32 R24, RZ, RZ, R112 ;  /* 0x000000ffff187224 */ /* 0x000fe200078e0070 */
[----:B------:R-:W-:Y:S01]  /*2ed0*/  F2FP.F16.E4M3.UNPACK_B R3, R65 ;  /* 0x00000041ff03723e */ /* 0x000fe200020006ff */
[----:B------:R-:W-:Y:S02]  /*2ee0*/  IMAD.MOV.U32 R25, RZ, RZ, R114 ;  /* 0x000000ffff197224 */ /* 0x000fe400078e0072 */
[----:B------:R-:W-:Y:S02]  /*2ef0*/  IMAD.MOV.U32 R26, RZ, RZ, R116 ;  /* 0x000000ffff1a7224 */ /* 0x000fe400078e0074 */
[----:B------:R-:W-:-:S11]  /*2f00*/  IMAD.MOV.U32 R27, RZ, RZ, R118 ;  /* 0x000000ffff1b7224 */ /* 0x000fd600078e0076 */
[----:B------:R-:W-:Y:S02]  /*2f10*/  IMAD.MOV.U32 R57, RZ, RZ, R72 ;  /* 0x000000ffff397224 */ /* 0x000fe400078e0048 */
[----:B------:R-:W-:Y:S02]  /*2f20*/  IMAD.MOV.U32 R56, RZ, RZ, R73 ;  /* 0x000000ffff387224 */ /* 0x000fe400078e0049 */
[----:B------:R-:W-:Y:S02]  /*2f30*/  IMAD.MOV.U32 R53, RZ, RZ, R74 ;  /* 0x000000ffff357224 */ /* 0x000fe400078e004a */
[----:B------:R-:W-:Y:S02]  /*2f40*/  IMAD.MOV.U32 R52, RZ, RZ, R75 ;  /* 0x000000ffff347224 */ /* 0x000fe400078e004b */
[----:B------:R-:W-:Y:S01]  /*2f50*/  HMMA.16816.F32 R72, R24, R2, RZ ;  /* 0x000000021848723c */ /* 0x000fe200000018ff */
[----:B------:R-:W-:Y:S01]  /*2f60*/  F2FP.F16.E4M3.UNPACK_B R2, R12.H1 ;  /* 0x0000000cff02723e */ /* 0x000fe200030006ff */
[----:B------:R-:W-:Y:S01]  /*2f70*/  IMAD.MOV.U32 R24, RZ, RZ, R113 ;  /* 0x000000ffff187224 */ /* 0x000fe200078e0071 */
[----:B------:R-:W-:Y:S01]  /*2f80*/  F2FP.F16.E4M3.UNPACK_B R3, R13.H1 ;  /* 0x0000000dff03723e */ /* 0x000fe200030006ff */
[----:B------:R-:W-:-:S02]  /*2f90*/  IMAD.MOV.U32 R25, RZ, RZ, R115 ;  /* 0x000000ffff197224 */ /* 0x000fc400078e0073 */
[----:B------:R-:W-:Y:S02]  /*2fa0*/  IMAD.MOV.U32 R26, RZ, RZ, R117 ;  /* 0x000000ffff1a7224 */ /* 0x000fe400078e0075 */
[----:B------:R-:W-:-:S07]  /*2fb0*/  IMAD.MOV.U32 R27, RZ, RZ, R119 ;  /* 0x000000ffff1b7224 */ /* 0x000fce00078e0077 */
[----:B------:R-:W-:Y:S01]  /*2fc0*/  HMMA.16816.F32 R20, R24, R2, R20 ;  /* 0x000000021814723c */ /* 0x000fe20000001814 */
[----:B------:R-:W-:Y:S02]  /*2fd0*/  F2FP.F16.E4M3.UNPACK_B R2, R16.H1 ;  /* 0x00000010ff02723e */ /* 0x000fe400030006ff */
[----:B------:R-:W-:-:S07]  /*2fe0*/  F2FP.F16.E4M3.UNPACK_B R3, R17.H1 ;  /* 0x00000011ff03723e */ /* 0x000fce00030006ff */
[----:B------:R-:W-:Y:S01]  /*2ff0*/  HMMA.16816.F32 R100, R24, R2, R100 ;  /* 0x000000021864723c */ /* 0x000fe20000001864 */
[----:B------:R-:W-:Y:S02]  /*3000*/  F2FP.F16.E4M3.UNPACK_B R2, R32.H1 ;  /* 0x00000020ff02723e */ /* 0x000fe400030006ff */
[----:B------:R-:W-:-:S07]  /*3010*/  F2FP.F16.E4M3.UNPACK_B R3, R33.H1 ;  /* 0x00000021ff03723e */ /* 0x000fce00030006ff */
[----:B------:R-:W-:Y:S01]  /*3020*/  HMMA.16816.F32 R44, R24, R2, R44 ;  /* 0x00000002182c723c */ /* 0x000fe2000000182c */
[----:B------:R-:W0:Y:S01]  /*3030*/  LDSM.16.M88.4 R24, [R0+UR6+0x9200] ;  /* 0x009200060018783b */ /* 0x000e220008000200 */
        /* <DEDUP_REMOVED lines=9> */
[----:B------:R-:W-:Y:S02]  /*30d0*/  IMAD.MOV.U32 R68, RZ, RZ, R112 ;  /* 0x000000ffff447224 */ /* 0x000fe400078e0070 */
[----:B------:R-:W-:Y:S02]  /*30e0*/  IMAD.MOV.U32 R69, RZ, RZ, R114 ;  /* 0x000000ffff457224 */ /* 0x000fe400078e0072 */
[----:B------:R-:W-:Y:S02]  /*30f0*/  IMAD.MOV.U32 R70, RZ, RZ, R116 ;  /* 0x000000ffff467224 */ /* 0x000fe400078e0074 */
[----:B------:R-:W-:Y:S01]  /*3100*/  IMAD.MOV.U32 R71, RZ, RZ, R118 ;  /* 0x000000ffff477224 */ /* 0x000fe200078e0076 */
[----:B0-----:R-:W-:Y:S02]  /*3110*/  F2FP.F16.E4M3.UNPACK_B R2, R24 ;  /* 0x00000018ff02723e */ /* 0x001fe400020006ff */
[----:B------:R-:W-:Y:S01]  /*3120*/  F2FP.F16.E4M3.UNPACK_B R3, R25 ;  /* 0x00000019ff03723e */ /* 0x000fe200020006ff */
[----:B------:R-:W-:-:S02]  /*3130*/  IMAD.MOV.U32 R120, RZ, RZ, R113 ;  /* 0x000000ffff787224 */ /* 0x000fc400078e0071 */
[----:B------:R-:W-:Y:S02]  /*3140*/  IMAD.MOV.U32 R121, RZ, RZ, R115 ;  /* 0x000000ffff797224 */ /* 0x000fe400078e0073 */
[----:B------:R-:W-:Y:S02]  /*3150*/  IMAD.MOV.U32 R122, RZ, RZ, R117 ;  /* 0x000000ffff7a7224 */ /* 0x000fe400078e0075 */
[----:B------:R-:W-:Y:S01]  /*3160*/  HMMA.16816.F32 R68, R68, R2, RZ ;  /* 0x000000024444723c */ /* 0x000fe200000018ff */
[----:B------:R-:W-:Y:S01]  /*3170*/  F2FP.F16.E4M3.UNPACK_B R2, R108.H1 ;  /* 0x0000006cff02723e */ /* 0x000fe200030006ff */
[----:B------:R-:W-:Y:S01]  /*3180*/  IMAD.MOV.U32 R123, RZ, RZ, R119 ;  /* 0x000000ffff7b7224 */ /* 0x000fe200078e0077 */
[----:B------:R-:W-:Y:S01]  /*3190*/  F2FP.F16.E4M3.UNPACK_B R3, R109.H1 ;  /* 0x0000006dff03723e */ /* 0x000fe200030006ff */
[----:B------:R0:W-:Y:S06]  /*31a0*/  STL [R1+0x25c], R124 ;  /* 0x00025c7c01007387 */ /* 0x0001ec0000100800 */
[----:B------:R-:W-:Y:S01]  /*31b0*/  HMMA.16816.F32 R48, R120, R2, R48 ;  /* 0x000000027830723c */ /* 0x000fe20000001830 */
[----:B------:R-:W-:-:S02]  /*31c0*/  IMAD.MOV.U32 R97, RZ, RZ, R37 ;  /* 0x000000ffff617224 */ /* 0x000fc400078e0025 */
[----:B------:R-:W-:Y:S02]  /*31d0*/  IMAD.MOV.U32 R96, RZ, RZ, R38 ;  /* 0x000000ffff607224 */ /* 0x000fe400078e0026 */
[----:B0-----:R-:W-:Y:S02]  /*31e0*/  IMAD.MOV.U32 R124, RZ, RZ, R36 ;  /* 0x000000ffff7c7224 */ /* 0x001fe400078e0024 */
[----:B------:R-:W-:Y:S02]  /*31f0*/  IMAD.MOV.U32 R76, RZ, RZ, R39 ;  /* 0x000000ffff4c7224 */ /* 0x000fe400078e0027 */
[----:B------:R-:W0:Y:S01]  /*3200*/  LDSM.16.M88.4 R36, [R0+UR6+0x9800] ;  /* 0x009800060024783b */ /* 0x000e220008000200 */
[----:B------:R-:W-:Y:S02]  /*3210*/  F2FP.F16.E4M3.UNPACK_B R2, R64.H1 ;  /* 0x00000040ff02723e */ /* 0x000fe400030006ff */
[----:B------:R-:W-:-:S07]  /*3220*/  F2FP.F16.E4M3.UNPACK_B R3, R65.H1 ;  /* 0x00000041ff03723e */ /* 0x000fce00030006ff */
[----:B------:R-:W-:Y:S02]  /*3230*/  IMAD.MOV.U32 R93, RZ, RZ, R48 ;  /* 0x000000ffff5d7224 */ /* 0x000fe400078e0030 */
[----:B------:R-:W-:Y:S02]  /*3240*/  IMAD.MOV.U32 R92, RZ, RZ, R49 ;  /* 0x000000ffff5c7224 */ /* 0x000fe400078e0031 */
[----:B------:R-:W-:Y:S02]  /*3250*/  IMAD.MOV.U32 R89, RZ, RZ, R50 ;  /* 0x000000ffff597224 */ /* 0x000fe400078e0032 */
[----:B------:R-:W-:Y:S02]  /*3260*/  IMAD.MOV.U32 R88, RZ, RZ, R51 ;  /* 0x000000ffff587224 */ /* 0x000fe400078e0033 */
[----:B------:R-:W-:Y:S02]  /*3270*/  IMAD.MOV.U32 R48, RZ, RZ, R113 ;  /* 0x000000ffff307224 */ /* 0x000fe400078e0071 */
[----:B------:R-:W-:-:S02]  /*3280*/  IMAD.MOV.U32 R49, RZ, RZ, R115 ;  /* 0x000000ffff317224 */ /* 0x000fc400078e0073 */
[----:B------:R-:W-:Y:S02]  /*3290*/  IMAD.MOV.U32 R50, RZ, RZ, R117 ;  /* 0x000000ffff327224 */ /* 0x000fe400078e0075 */
[----:B------:R-:W-:-:S07]  /*32a0*/  IMAD.MOV.U32 R51, RZ, RZ, R119 ;  /* 0x000000ffff337224 */ /* 0x000fce00078e0077 */
[----:B------:R-:W-:Y:S01]  /*32b0*/  HMMA.16816.F32 R72, R48, R2, R72 ;  /* 0x000000023048723c */ /* 0x000fe20000001848 */
[----:B------:R-:W1:Y:S01]  /*32c0*/  LDSM.16.M88.4 R48, [R0+UR6+0x9e00] ;  /* 0x009e00060030783b */ /* 0x000e620008000200 */
[----:B0-----:R-:W-:Y:S02]  /*32d0*/  F2FP.F16.E4M3.UNPACK_B R2, R36 ;  /* 0x00000024ff02723e */ /* 0x001fe400020006ff */
[----:B------:R-:W-:-:S15]  /*32e0*/  F2FP.F16.E4M3.UNPACK_B R3, R37 ;  /* 0x00000025ff03723e */ /* 0x000fde00020006ff */
        /* <DEDUP_REMOVED lines=8> */
[----:B------:R-:W-:Y:S01]  /*3370*/  HMMA.16816.F32 R72, R72, R2, RZ ;  /* 0x000000024848723c */ /* 0x000fe200000018ff */
[----:B------:R-:W-:Y:S02]  /*3380*/  F2FP.F16.E4M3.UNPACK_B R2, R24.H1 ;  /* 0x00000018ff02723e */ /* 0x000fe400030006ff */
[----:B------:R-:W-:-:S07]  /*3390*/  F2FP.F16.E4M3.UNPACK_B R3, R25.H1 ;  /* 0x00000019ff03723e */ /* 0x000fce00030006ff */
[----:B------:R-:W-:Y:S01]  /*33a0*/  HMMA.16816.F32 R68, R120, R2, R68 ;  /* 0x000000027844723c */ /* 0x000fe20000001844 */
[----:B------:R-:W-:Y:S02]  /*33b0*/  F2FP.F16.E4M3.UNPACK_B R2, R36.H1 ;  /* 0x00000024ff02723e */ /* 0x000fe400030006ff */
[----:B------:R-:W-:-:S15]  /*33c0*/  F2FP.F16.E4M3.UNPACK_B R3, R37.H1 ;  /* 0x00000025ff03723e */ /* 0x000fde00030006ff */
[----:B------:R-:W-:Y:S01]  /*33d0*/  NOP ;  /* 0x0000000000007918 */ /* 0x000fe20000000000 */
        /* <DEDUP_REMOVED lines=9> */
[----:B------:R-:W0:Y:S01]  /*3470*/  LDSM.16.MT88.4 R68, [R125+0x4000] ;  /* 0x004000007d44783b */ /* 0x000e220000004200 */
[----:B------:R-:W-:Y:S01]  /*3480*/  IMAD.MOV.U32 R120, RZ, RZ, R112 ;  /* 0x000000ffff787224 */ /* 0x000fe200078e0070 */
[----:B-1----:R-:W-:Y:S01]  /*3490*/  F2FP.F16.E4M3.UNPACK_B R2, R48 ;  /* 0x00000030ff02723e */ /* 0x002fe200020006ff */
[----:B------:R-:W-:Y:S01]  /*34a0*/  IMAD.MOV.U32 R121, RZ, RZ, R114 ;  /* 0x000000ffff797224 */ /* 0x000fe200078e0072 */
[----:B------:R-:W-:Y:S01]  /*34b0*/  F2FP.F16.E4M3.UNPACK_B R3, R49 ;  /* 0x00000031ff03723e */ /* 0x000fe200020006ff */
[----:B------:R-:W-:-:S13]  /*34c0*/  IMAD.MOV.U32 R122, RZ, RZ, R116 ;  /* 0x000000ffff7a7224 */ /* 0x000fda00078e0074 */
[----:B------:R-:W-:Y:S02]  /*34d0*/  IMAD.MOV.U32 R17, RZ, RZ, R72 ;  /* 0x000000ffff117224 */ /* 0x000fe400078e0048 */
[----:B------:R-:W-:Y:S02]  /*34e0*/  IMAD.MOV.U32 R16, RZ, RZ, R73 ;  /* 0x000000ffff107224 */ /* 0x000fe400078e0049 */
[----:B------:R-:W-:Y:S02]  /*34f0*/  IMAD.MOV.U32 R13, RZ, RZ, R74 ;  /* 0x000000ffff0d7224 */ /* 0x000fe400078e004a */
[----:B------:R-:W-:Y:S02]  /*3500*/  IMAD.MOV.U32 R12, RZ, RZ, R75 ;  /* 0x000000ffff0c7224 */ /* 0x000fe400078e004b */
[----:B------:R-:W1:Y:S01]  /*3510*/  LDSM.16.MT88.4 R72, [R125+0x6000] ;  /* 0x006000007d48783b */ /* 0x000e620000004200 */
[----:B------:R-:W-:-:S07]  /*3520*/  IMAD.MOV.U32 R123, RZ, RZ, R118 ;  /* 0x000000ffff7b7224 */ /* 0x000fce00078e0076 */
[----:B------:R-:W-:Y:S01]  /*3530*/  HMMA.16816.F32 R120, R120, R2, RZ ;  /* 0x000000027878723c */ /* 0x000fe200000018ff */
[----:B------:R-:W-:Y:S01]  /*3540*/  IMAD.MOV.U32 R112, RZ, RZ, R113 ;  /* 0x000000ffff707224 */ /* 0x000fe200078e0071 */
[----:B------:R-:W-:Y:S01]  /*3550*/  F2FP.F16.E4M3.UNPACK_B R2, R48.H1 ;  /* 0x00000030ff02723e */ /* 0x000fe200030006ff */
[----:B------:R-:W-:Y:S01]  /*3560*/  IMAD.MOV.U32 R113, RZ, RZ, R115 ;  /* 0x000000ffff717224 */ /* 0x000fe200078e0073 */
[----:B------:R-:W-:Y:S01]  /*3570*/  F2FP.F16.E4M3.UNPACK_B R3, R49.H1 ;  /* 0x00000031ff03723e */ /* 0x000fe200030006ff */
[----:B------:R-:W-:Y:S02]  /*3580*/  IMAD.MOV.U32 R114, RZ, RZ, R117 ;  /* 0x000000ffff727224 */ /* 0x000fe400078e0075 */
[----:B------:R-:W-:Y:S02]  /*3590*/  IMAD.MOV.U32 R115, RZ, RZ, R119 ;  /* 0x000000ffff737224 */ /* 0x000fe400078e0077 */
[----:B0-----:R-:W-:Y:S02]  /*35a0*/  IMAD.MOV.U32 R116, RZ, RZ, R68 ;  /* 0x000000ffff747224 */ /* 0x001fe400078e0044 */
[----:B------:R-:W-:-:S09]  /*35b0*/  IMAD.MOV.U32 R117, RZ, RZ, R70 ;  /* 0x000000ffff757224 */ /* 0x000fd200078e0046 */
[----:B------:R-:W-:Y:S01]  /*35c0*/  HMMA.16816.F32 R112, R112, R2, R120 ;  /* 0x000000027070723c */ /* 0x000fe20000001878 */
[----:B------:R-:W-:Y:S02]  /*35d0*/  F2FP.F16.E4M3.UNPACK_B R2, R54 ;  /* 0x00000036ff02723e */ /* 0x000fe400020006ff */
[----:B------:R-:W-:Y:S01]  /*35e0*/  F2FP.F16.E4M3.UNPACK_B R3, R55 ;  /* 0x00000037ff03723e */ /* 0x000fe200020006ff */
[----:B-1----:R-:W-:Y:S02]  /*35f0*/  IMAD.MOV.U32 R118, RZ, RZ, R72 ;  /* 0x000000ffff767224 */ /* 0x002fe400078e0048 */
[----:B------:R-:W-:-:S07]  /*3600*/  IMAD.MOV.U32 R119, RZ, RZ, R74 ;  /* 0x000000ffff777224 */ /* 0x000fce00078e004a */
[----:B------:R-:W-:Y:S01]  /*3610*/  HMMA.16816.F32 R104, R116, R2, R104 ;  /* 0x000000027468723c */ /* 0x000fe20000001868 */
[----:B------:R-:W-:Y:S02]  /*3620*/  F2FP.F16.E4M3.UNPACK_B R2, R58 ;  /* 0x0000003aff02723e */ /* 0x000fe400020006ff */
[----:B------:R-:W-:-:S07]  /*3630*/  F2FP.F16.E4M3.UNPACK_B R3, R59 ;  /* 0x0000003bff03723e */ /* 0x000fce00020006ff */
        /* <DEDUP_REMOVED lines=11> */
[----:B------:R-:W-:-:S15]  /*36f0*/  F2FP.F16.E4M3.UNPACK_B R3, R19 ;  /* 0x00000013ff03723e */ /* 0x000fde00020006ff */
[----:B------:R-:W-:Y:S01]  /*3700*/  NOP ;  /* 0x0000000000007918 */ /* 0x000fe20000000000 */
[----:B------:R0:W-:Y:S01]  /*3710*/  STL.64 [R1+0x10], R20 ;  /* 0x0000101401007387 */ /* 0x0001e20000100a00 */
[----:B------:R-:W-:Y:S02]  /*3720*/  IMAD.MOV.U32 R77, RZ, RZ, R23 ;  /* 0x000000ffff4d7224 */ /* 0x000fe400078e0017 */
[----:B------:R-:W-:Y:S01]  /*3730*/  IMAD.MOV.U32 R23, RZ, RZ, R74 ;  /* 0x000000ffff177224 */ /* 0x000fe200078e004a */
[----:B------:R1:W-:Y:S01]  /*3740*/  STL [R1+0x18], R22 ;  /* 0x0000181601007387 */ /* 0x0003e20000100800 */
[----:B0-----:R-:W-:Y:S02]  /*3750*/  IMAD.MOV.U32 R20, RZ, RZ, R68 ;  /* 0x000000ffff147224 */ /* 0x001fe400078e0044 */
[----:B------:R-:W-:Y:S02]  /*3760*/  IMAD.MOV.U32 R21, RZ, RZ, R70 ;  /* 0x000000ffff157224 */ /* 0x000fe400078e0046 */
[----:B-1----:R-:W-:-:S07]  /*3770*/  IMAD.MOV.U32 R22, RZ, RZ, R72 ;  /* 0x000000ffff167224 */ /* 0x002fce00078e0048 */
[----:B------:R-:W-:Y:S01]  /*3780*/  HMMA.16816.F32 R20, R20, R2, R100 ;  /* 0x000000021414723c */ /* 0x000fe20000001864 */
[----:B------:R-:W-:Y:S01]  /*3790*/  F2FP.F16.E4M3.UNPACK_B R2, R34 ;  /* 0x00000022ff02723e */ /* 0x000fe200020006ff */
[----:B------:R-:W-:Y:S01]  /*37a0*/  IMAD.MOV.U32 R100, RZ, RZ, R68 ;  /* 0x000000ffff647224 */ /* 0x000fe200078e0044 */
[----:B------:R-:W-:Y:S01]  /*37b0*/  F2FP.F16.E4M3.UNPACK_B R3, R35 ;  /* 0x00000023ff03723e */ /* 0x000fe200020006ff */
[----:B------:R-:W-:Y:S02]  /*37c0*/  IMAD.MOV.U32 R101, RZ, RZ, R70 ;  /* 0x000000ffff657224 */ /* 0x000fe400078e0046 */
[----:B------:R-:W-:Y:S02]  /*37d0*/  IMAD.MOV.U32 R102, RZ, RZ, R72 ;  /* 0x000000ffff667224 */ /* 0x000fe400078e0048 */
[----:B------:R-:W-:-:S07]  /*37e0*/  IMAD.MOV.U32 R103, RZ, RZ, R74 ;  /* 0x000000ffff677224 */ /* 0x000fce00078e004a */
[----:B------:R-:W-:Y:S01]  /*37f0*/  HMMA.16816.F32 R44, R100, R2, R44 ;  /* 0x00000002642c723c */ /* 0x000fe2000000182c */
[----:B------:R-:W-:Y:S01]  /*3800*/  STL [R1+0x260], R34 ;  /* 0x0002602201007387 */ /* 0x000fe20000100800 */
[----:B------:R-:W-:-:S03]  /*3810*/  F2FP.F16.E4M3.UNPACK_B R2, R30 ;  /* 0x0000001eff02723e */ /* 0x000fc600020006ff */
[----:B------:R-:W-:Y:S01]  /*3820*/  STL [R1+0x264], R35 ;  /* 0x0002642301007387 */ /* 0x000fe20000100800 */
[----:B------:R-:W-:-:S13]  /*3830*/  F2FP.F16.E4M3.UNPACK_B R3, R31 ;  /* 0x0000001fff03723e */ /* 0x000fda00020006ff */
[----:B------:R0:W-:Y:S04]  /*3840*/  STL.64 [R1+0x30], R44 ;  /* 0x0000302c01007387 */ /* 0x0001e80000100a00 */
[----:B------:R1:W-:Y:S01]  /*3850*/  STL.64 [R1+0x38], R46 ;  /* 0x0000382e01007387 */ /* 0x0003e20000100a00 */
[----:B0-----:R-:W-:Y:S02]  /*3860*/  IMAD.MOV.U32 R44, RZ, RZ, R68 ;  /* 0x000000ffff2c7224 */ /* 0x001fe400078e0044 */
[----:B------:R-:W-:Y:S02]  /*3870*/  IMAD.MOV.U32 R45, RZ, RZ, R70 ;  /* 0x000000ffff2d7224 */ /* 0x000fe400078e0046 */
[----:B-1----:R-:W-:Y:S02]  /*3880*/  IMAD.MOV.U32 R46, RZ, RZ, R72 ;  /* 0x000000ffff2e7224 */ /* 0x002fe400078e0048 */
[----:B------:R-:W-:-:S07]  /*3890*/  IMAD.MOV.U32 R47, RZ, RZ, R74 ;  /* 0x000000ffff2f7224 */ /* 0x000fce00078e004a */
[----:B------:R-:W-:Y:S01]  /*38a0*/  HMMA.16816.F32 R80, R44, R2, R80 ;  /* 0x000000022c50723c */ /* 0x000fe20000001850 */
[----:B------:R-:W-:Y:S02]  /*38b0*/  F2FP.F16.E4M3.UNPACK_B R2, R78 ;  /* 0x0000004eff02723e */ /* 0x000fe400020006ff */
[----:B------:R-:W-:Y:S01]  /*38c0*/  F2FP.F16.E4M3.UNPACK_B R3, R79 ;  /* 0x0000004fff03723e */ /* 0x000fe200020006ff */
[----:B------:R-:W-:-:S15]  /*38d0*/  IMAD.MOV.U32 R120, RZ, RZ, R124 ;  /* 0x000000ffff787224 */ /* 0x000fde00078e007c */
[----:B------:R-:W-:Y:S01]  /*38e0*/  STL [R1+0x20], R80 ;  /* 0x0000205001007387 */ /* 0x000fe20000100800 */
[----:B------:R-:W-:Y:S02]  /*38f0*/  IMAD.MOV.U32 R35, RZ, RZ, R81 ;  /* 0x000000ffff237224 */ /* 0x000fe400078e0051 */
[----:B------:R-:W-:Y:S01]  /*3900*/  IMAD.MOV.U32 R34, RZ, RZ, R82 ;  /* 0x000000ffff227224 */ /* 0x000fe200078e0052 */
[----:B------:R0:W-:Y:S01]  /*3910*/  STL [R1+0x2c], R83 ;  /* 0x00002c5301007387 */ /* 0x0001e20000100800 */
[----:B------:R-:W-:Y:S02]  /*3920*/  IMAD.MOV.U32 R121, RZ, RZ, R97 ;  /* 0x000000ffff797224 */ /* 0x000fe400078e0061 */
[----:B------:R-:W-:Y:S01]  /*3930*/  IMAD.MOV.U32 R122, RZ, RZ, R96 ;  /* 0x000000ffff7a7224 */ /* 0x000fe200078e0060 */
[----:B------:R-:W2:Y:S01]  /*3940*/  LDL R37, [R1+0x1a4] ;  /* 0x0001a40001257983 */ /* 0x000ea20000100800 */
[----:B------:R-:W-:Y:S02]  /*3950*/  IMAD.MOV.U32 R123, RZ, RZ, R76 ;  /* 0x000000ffff7b7224 */ /* 0x000fe400078e004c */
[----:B------:R-:W-:Y:S01]  /*3960*/  IMAD.MOV.U32 R103, RZ, RZ, R32 ;  /* 0x000000ffff677224 */ /* 0x000fe200078e0020 */
[----:B------:R-:W3:Y:S01]  /*3970*/  LDL R36, [R1+0x1ac] ;  /* 0x0001ac0001247983 */ /* 0x000ee20000100800 */
[----:B0-----:R-:W-:Y:S01]  /*3980*/  HMMA.16816.F32 R80, R44, R2, R84 ;  /* 0x000000022c50723c */ /* 0x001fe20000001854 */
[----:B------:R-:W-:-:S02]  /*3990*/  F2FP.F16.E4M3.UNPACK_B R2, R42 ;  /* 0x0000002aff02723e */ /* 0x000fc400020006ff */
[----:B------:R-:W4:Y:S01]  /*39a0*/  LDL R32, [R1+0x194] ;  /* 0x0001940001207983 */ /* 0x000f220000100800 */
[----:B------:R-:W-:Y:S01]  /*39b0*/  F2FP.F16.E4M3.UNPACK_B R3, R43 ;  /* 0x0000002bff03723e */ /* 0x000fe200020006ff */
[----:B------:R-:W-:Y:S02]  /*39c0*/  IMAD.MOV.U32 R101, RZ, RZ, R40 ;  /* 0x000000ffff657224 */ /* 0x000fe400078e0028 */
[----:B------:R-:W-:Y:S01]  /*39d0*/  IMAD.MOV.U32 R100, RZ, RZ, R41 ;  /* 0x000000ffff647224 */ /* 0x000fe200078e0029 */
[----:B------:R-:W-:Y:S01]  /*39e0*/  USHF.R.S32.HI UR8, URZ, 0x1f, UR4 ;  /* 0x0000001fff087899 */ /* 0x000fe20008011404 */
[----:B------:R-:W-:Y:S01]  /*39f0*/  IMAD.MOV.U32 R102, RZ, RZ, R33 ;  /* 0x000000ffff667224 */ /* 0x000fe200078e0021 */
[----:B------:R-:W2:Y:S01]  /*3a00*/  LDL R64, [R1+0x1bc] ;  /* 0x0001bc0001407983 */ /* 0x000ea20000100800 */
[----:B------:R-:W-:-:S03]  /*3a10*/  IMAD.MOV.U32 R87, RZ, RZ, R52 ;  /* 0x000000ffff577224 */ /* 0x000fc600078e0034 */
[----:B------:R-:W2:Y:S04]  /*3a20*/  LDL R52, [R1+0x1a0] ;  /* 0x0001a00001347983 */ /* 0x000ea80000100800 */
[----:B------:R-:W2:Y:S01]  /*3a30*/  LDL R33, [R1+0x1b4] ;  /* 0x0001b40001217983 */ /* 0x000ea20000100800 */
[----:B------:R-:W-:Y:S02]  /*3a40*/  IMAD.MOV.U32 R124, RZ, RZ, R80 ;  /* 0x000000ffff7c7224 */ /* 0x000fe400078e0050 */
[----:B------:R-:W-:Y:S01]  /*3a50*/  IMAD.MOV.U32 R125, RZ, RZ, R81 ;  /* 0x000000ffff7d7224 */ /* 0x000fe200078e0051 */
[----:B------:R-:W2:Y:S01]  /*3a60*/  LDL R65, [R1+0x1c8] ;  /* 0x0001c80001417983 */ /* 0x000ea20000100800 */
[----:B------:R-:W-:Y:S02]  /*3a70*/  IMAD.MOV.U32 R76, RZ, RZ, R82 ;  /* 0x000000ffff4c7224 */ /* 0x000fe400078e0052 */
[----:B------:R-:W-:-:S02]  /*3a80*/  IMAD.MOV.U32 R49, RZ, RZ, R83 ;  /* 0x000000ffff317224 */ /* 0x000fc400078e0053 */
[----:B------:R-:W-:Y:S01]  /*3a90*/  HMMA.16816.F32 R80, R44, R2, R120 ;  /* 0x000000022c50723c */ /* 0x000fe20000001878 */
[----:B------:R-:W-:Y:S02]  /*3aa0*/  IMAD.MOV.U32 R121, RZ, RZ, R16 ;  /* 0x000000ffff797224 */ /* 0x000fe400078e0010 */
[----:B------:R-:W2:-:S15]  /*3ab0*/  LDL R16, [R1+0x198] ;  /* 0x0001980001107983 */ /* 0x000e9e0000100800 */
[----:B------:R-:W-:Y:S01]  /*3ac0*/  NOP ;  /* 0x0000000000007918 */ /* 0x000fe20000000000 */
[----:B------:R-:W-:Y:S02]  /*3ad0*/  IMAD.MOV.U32 R40, RZ, RZ, R82 ;  /* 0x000000ffff287224 */ /* 0x000fe400078e0052 */
[----:B------:R-:W-:Y:S02]  /*3ae0*/  IMAD.MOV.U32 R82, RZ, RZ, R25 ;  /* 0x000000ffff527224 */ /* 0x000fe400078e0019 */
[----:B------:R-:W2:Y:S01]  /*3af0*/  LDL R25, [R1+0x1a8] ;  /* 0x0001a80001197983 */ /* 0x000ea20000100800 */
[----:B------:R-:W-:Y:S02]  /*3b00*/  IMAD.MOV.U32 R41, RZ, RZ, R81 ;  /* 0x000000ffff297224 */ /* 0x000fe400078e0051 */
[----:B------:R-:W-:Y:S02]  /*3b10*/  IMAD.MOV.U32 R81, RZ, RZ, R28 ;  /* 0x000000ffff517224 */ /* 0x000fe400078e001c */
[----:B------:R-:W2:Y:S01]  /*3b20*/  LDL R28, [R1+0x1b8] ;  /* 0x0001b800011c7983 */ /* 0x000ea20000100800 */
[----:B------:R-:W-:-:S02]  /*3b30*/  IMAD.MOV.U32 R48, RZ, RZ, R80 ;  /* 0x000000ffff307224 */ /* 0x000fc400078e0050 */
[----:B------:R-:W-:Y:S02]  /*3b40*/  IMAD.MOV.U32 R0, RZ, RZ, R83 ;  /* 0x000000ffff007224 */ /* 0x000fe400078e0053 */
[----:B------:R-:W-:Y:S02]  /*3b50*/  IMAD.MOV.U32 R80, RZ, RZ, R29 ;  /* 0x000000ffff507224 */ /* 0x000fe400078e001d */
[----:B------:R-:W-:Y:S01]  /*3b60*/  IMAD.MOV.U32 R83, RZ, RZ, R24 ;  /* 0x000000ffff537224 */ /* 0x000fe200078e0018 */
[----:B------:R-:W3:Y:S04]  /*3b70*/  LDL R29, [R1+0x19c] ;  /* 0x00019c00011d7983 */ /* 0x000ee80000100800 */
[----:B------:R-:W3:Y:S01]  /*3b80*/  LDL R24, [R1+0x1b0] ;  /* 0x0001b00001187983 */ /* 0x000ee20000100800 */
[----:B------:R-:W-:Y:S01]  /*3b90*/  IMAD.MOV.U32 R116, RZ, RZ, R93 ;  /* 0x000000ffff747224 */ /* 0x000fe200078e005d */
[----:B------:R-:W-:Y:S01]  /*3ba0*/  F2FP.F16.E4M3.UNPACK_B R2, R110 ;  /* 0x0000006eff02723e */ /* 0x000fe200020006ff */
[----:B------:R-:W-:Y:S01]  /*3bb0*/  IMAD.MOV.U32 R117, RZ, RZ, R92 ;  /* 0x000000ffff757224 */ /* 0x000fe200078e005c */
[----:B------:R-:W-:Y:S01]  /*3bc0*/  F2FP.F16.E4M3.UNPACK_B R3, R111 ;  /* 0x0000006fff03723e */ /* 0x000fe200020006ff */
[----:B------:R-:W-:-:S02]  /*3bd0*/  IMAD.MOV.U32 R118, RZ, RZ, R89 ;  /* 0x000000ffff767224 */ /* 0x000fc400078e0059 */
[----:B------:R-:W-:-:S07]  /*3be0*/  IMAD.MOV.U32 R119, RZ, RZ, R88 ;  /* 0x000000ffff777224 */ /* 0x000fce00078e0058 */
[C---:B------:R-:W-:Y:S01]  /*3bf0*/  HMMA.16816.F32 R116, R44.reuse, R2, R116 ;  /* 0x000000022c74723c */ /* 0x040fe20000001874 */
[----:B------:R-:W-:Y:S02]  /*3c00*/  F2FP.F16.E4M3.UNPACK_B R2, R66 ;  /* 0x00000042ff02723e */ /* 0x000fe400020006ff */
[----:B------:R-:W-:Y:S01]  /*3c10*/  F2FP.F16.E4M3.UNPACK_B R3, R67 ;  /* 0x00000043ff03723e */ /* 0x000fe200020006ff */
[----:B------:R-:W-:Y:S02]  /*3c20*/  IMAD.MOV.U32 R84, RZ, RZ, R57 ;  /* 0x000000ffff547224 */ /* 0x000fe400078e0039 */
[----:B------:R-:W-:Y:S02]  /*3c30*/  IMAD.MOV.U32 R85, RZ, RZ, R56 ;  /* 0x000000ffff557224 */ /* 0x000fe400078e0038 */
[----:B------:R-:W-:Y:S02]  /*3c40*/  IMAD.MOV.U32 R86, RZ, RZ, R53 ;  /* 0x000000ffff567224 */ /* 0x000fe400078e0035 */
[----:B------:R-:W-:Y:S01]  /*3c50*/  HMMA.16816.F32 R100, R44, R2, R100 ;  /* 0x000000022c64723c */ /* 0x000fe20000001864 */
[----:B------:R-:W-:-:S02]  /*3c60*/  F2FP.F16.E4M3.UNPACK_B R2, R90 ;  /* 0x0000005aff02723e */ /* 0x000fc400020006ff */
[----:B------:R-:W-:-:S07]  /*3c70*/  F2FP.F16.E4M3.UNPACK_B R3, R91 ;  /* 0x0000005bff03723e */ /* 0x000fce00020006ff */
        /* <DEDUP_REMOVED lines=8> */
[----:B------:R-:W-:Y:S02]  /*3d00*/  F2FP.F16.E4M3.UNPACK_B R3, R39 ;  /* 0x00000027ff03723e */ /* 0x000fe400020006ff */
[----:B------:R-:W-:-:S05]  /*3d10*/  F2FP.F16.E4M3.UNPACK_B R12, R50 ;  /* 0x00000032ff0c723e */ /* 0x000fca00020006ff */
[----:B------:R-:W-:Y:S01]  /*3d20*/  HMMA.16816.F32 R44, R44, R2, R120 ;  /* 0x000000022c2c723c */ /* 0x000fe20000001878 */
[----:B------:R-:W-:Y:S01]  /*3d30*/  F2FP.F16.E4M3.UNPACK_B R13, R51 ;  /* 0x00000033ff0d723e */ /* 0x000fe200020006ff */
[----:B------:R-:W-:Y:S02]  /*3d40*/  IMAD.MOV.U32 R120, RZ, RZ, R68 ;  /* 0x000000ffff787224 */ /* 0x000fe400078e0044 */
[----:B------:R-:W-:Y:S01]  /*3d50*/  IMAD.MOV.U32 R121, RZ, RZ, R70 ;  /* 0x000000ffff797224 */ /* 0x000fe200078e0046 */
[----:B------:R-:W-:Y:S01]  /*3d60*/  F2FP.F16.E4M3.UNPACK_B R17, R111.H1 ;  /* 0x0000006fff11723e */ /* 0x000fe200030006ff */
[----:B------:R-:W-:Y:S01]  /*3d70*/  IMAD.MOV.U32 R122, RZ, RZ, R72 ;  /* 0x000000ffff7a7224 */ /* 0x000fe200078e0048 */
[----:B------:R-:W3:Y:S01]  /*3d80*/  LDL R70, [R1+0x1d0] ;  /* 0x0001d00001467983 */ /* 0x000ee20000100800 */
[----:B------:R-:W-:Y:S02]  /*3d90*/  IMAD.MOV.U32 R123, RZ, RZ, R74 ;  /* 0x000000ffff7b7224 */ /* 0x000fe400078e004a */
[----:B------:R-:W-:Y:S01]  /*3da0*/  IMAD.MOV.U32 R108, RZ, RZ, R69 ;  /* 0x000000ffff6c7224 */ /* 0x000fe200078e0045 */
[----:B------:R-:W3:Y:S01]  /*3db0*/  LDL R68, [R1+0x1c4] ;  /* 0x0001c40001447983 */ /* 0x000ee20000100800 */
[----:B------:R-:W-:-:S02]  /*3dc0*/  IMAD.MOV.U32 R109, RZ, RZ, R71 ;  /* 0x000000ffff6d7224 */ /* 0x000fc400078e0047 */
[----:B------:R-:W-:Y:S01]  /*3dd0*/  IMAD.MOV.U32 R111, RZ, RZ, R75 ;  /* 0x000000ffff6f7224 */ /* 0x000fe200078e004b */
[----:B------:R-:W-:Y:S01]  /*3de0*/  HMMA.16816.F32 R112, R120, R12, R112 ;  /* 0x0000000c7870723c */ /* 0x000fe20000001870 */
[----:B------:R-:W3:Y:S01]  /*3df0*/  LDL R72, [R1+0x1e8] ;  /* 0x0001e80001487983 */ /* 0x000ee20000100800 */
[----:B--2---:R-:W-:Y:S01]  /*3e00*/  IADD3 R28, P4, PT, R28, UR4, RZ ;  /* 0x000000041c1c7c10 */ /* 0x004fe2000ff9e0ff */
[----:B------:R-:W-:Y:S01]  /*3e10*/  IMAD.MOV.U32 R96, RZ, RZ, R69 ;  /* 0x000000ffff607224 */ /* 0x000fe200078e0045 */
[----:B------:R-:W-:Y:S01]  /*3e20*/  IADD3 R2, P2, PT, R16, UR4, RZ ;  /* 0x0000000410027c10 */ /* 0x000fe2000ff5e0ff */
[----:B------:R-:W-:Y:S01]  /*3e30*/  IMAD.MOV.U32 R97, RZ, RZ, R71 ;  /* 0x000000ffff617224 */ /* 0x000fe200078e0047 */
[----:B------:R-:W-:Y:S01]  /*3e40*/  F2FP.F16.E4M3.UNPACK_B R16, R110.H1 ;  /* 0x0000006eff10723e */ /* 0x000fe200030006ff */
[----:B------:R-:W-:Y:S01]  /*3e50*/  IMAD.MOV.U32 R92, RZ, RZ, R69 ;  /* 0x000000ffff5c7224 */ /* 0x000fe200078e0045 */
[----:B----4-:R-:W-:Y:S01]  /*3e60*/  IADD3.X R3, PT, PT, R32, UR8, RZ, P2, !PT ;  /* 0x0000000820037c10 */ /* 0x010fe200097fe4ff */
[----:B------:R-:W-:Y:S01]  /*3e70*/  IMAD.MOV.U32 R110, RZ, RZ, R73 ;  /* 0x000000ffff6e7224 */ /* 0x000fe200078e0049 */
[----:B------:R-:W2:Y:S01]  /*3e80*/  LDL R32, [R1+0x1c0] ;  /* 0x0001c00001207983 */ /* 0x000ea20000100800 */
[----:B------:R-:W-:-:S03]  /*3e90*/  IADD3 R12, P3, PT, R52, UR4, RZ ;  /* 0x00000004340c7c10 */ /* 0x000fc6000ff7e0ff */
[----:B------:R0:W4:Y:S01]  /*3ea0*/  LDG.E.U8 R120, desc[UR10][R2.64] ;  /* 0x0000000a02787981 */ /* 0x000122000c1e1100 */
[----:B------:R-:W-:Y:S02]  /*3eb0*/  IMAD.MOV.U32 R93, RZ, RZ, R71 ;  /* 0x000000ffff5d7224 */ /* 0x000fe400078e0047 */
[----:B------:R-:W-:Y:S01]  /*3ec0*/  IMAD.MOV.U32 R88, RZ, RZ, R69 ;  /* 0x000000ffff587224 */ /* 0x000fe200078e0045 */
[----:B------:R-:W4:Y:S01]  /*3ed0*/  LDL R74, [R1+0x210] ;  /* 0x00021000014a7983 */ /* 0x000f220000100800 */
[----:B0-----:R-:W-:Y:S02]  /*3ee0*/  F2FP.F16.E4M3.UNPACK_B R2, R54.H1 ;  /* 0x00000036ff02723e */ /* 0x001fe400030006ff */
[----:B------:R-:W-:Y:S02]  /*3ef0*/  F2FP.F16.E4M3.UNPACK_B R3, R55.H1 ;  /* 0x00000037ff03723e */ /* 0x000fe400030006ff */
[----:B------:R-:W-:Y:S01]  /*3f00*/  HMMA.16816.F32 R52, R108, R16, R116 ;  /* 0x000000106c34723c */ /* 0x000fe20000001874 */
[----:B------:R-:W-:-:S04]  /*3f10*/  IADD3 R16, P2, PT, R25, UR4, RZ ;  /* 0x0000000419107c10 */ /* 0x000fc8000ff5e0ff */
[----:B------:R-:W-:Y:S02]  /*3f20*/  IADD3.X R17, PT, PT, R37, UR8, RZ, P2, !PT ;  /* 0x0000000825117c10 */ /* 0x000fe400097fe4ff */
[----:B------:R-:W4:Y:S01]  /*3f30*/  LDL R37, [R1+0x1cc] ;  /* 0x0001cc0001257983 */ /* 0x000f220000100800 */
[----:B---3--:R-:W-:Y:S02]  /*3f40*/  IADD3.X R13, PT, PT, R29, UR8, RZ, P3, !PT ;  /* 0x000000081d0d7c10 */ /* 0x008fe40009ffe4ff */
[----:B------:R-:W-:Y:S02]  /*3f50*/  IADD3 R24, P3, PT, R24, UR4, RZ ;  /* 0x0000000418187c10 */ /* 0x000fe4000ff7e0ff */
[----:B------:R-:W-:Y:S01]  /*3f60*/  IADD3.X R29, PT, PT, R33, UR8, RZ, P4, !PT ;  /* 0x00000008211d7c10 */ /* 0x000fe2000a7fe4ff */
[----:B------:R0:W3:Y:S01]  /*3f70*/  LDG.E.U8 R116, desc[UR10][R12.64] ;  /* 0x0000000a0c747981 */ /* 0x0000e2000c1e1100 */
[----:B------:R-:W-:-:S03]  /*3f80*/  IADD3.X R25, PT, PT, R36, UR8, RZ, P3, !PT ;  /* 0x0000000824197c10 */ /* 0x000fc60009ffe4ff */
[----:B------:R-:W3:Y:S04]  /*3f90*/  LDL R33, [R1+0x1d8] ;  /* 0x0001d80001217983 */ /* 0x000ee80000100800 */
[----:B------:R-:W3:Y:S01]  /*3fa0*/  LDL R36, [R1+0x1e0] ;  /* 0x0001e00001247983 */ /* 0x000ee20000100800 */
[----:B0-----:R-:W-:Y:S02]  /*3fb0*/  F2FP.F16.E4M3.UNPACK_B R12, R58.H1 ;  /* 0x0000003aff0c723e */ /* 0x001fe400030006ff */
[----:B------:R-:W-:Y:S02]  /*3fc0*/  F2FP.F16.E4M3.UNPACK_B R13, R59.H1 ;  /* 0x0000003bff0d723e */ /* 0x000fe400030006ff */
[----:B------:R-:W-:Y:S01]  /*3fd0*/  HMMA.16816.F32 R56, R108, R2, R104 ;  /* 0x000000026c38723c */ /* 0x000fe20000001868 */
[----:B------:R-:W-:Y:S01]  /*3fe0*/  IMAD.MOV.U32 R104, RZ, RZ, R69 ;  /* 0x000000ffff687224 */ /* 0x000fe200078e0045 */
[----:B------:R0:W3:Y:S01]  /*3ff0*/  LDG.E.U8 R109, desc[UR10][R24.64] ;  /* 0x0000000a186d7981 */ /* 0x0000e2000c1e1100 */
[----:B------:R-:W-:-:S02]  /*4000*/  IMAD.MOV.U32 R105, RZ, RZ, R71 ;  /* 0x000000ffff697224 */ /* 0x000fc400078e0047 */
[----:B------:R-:W-:Y:S01]  /*4010*/  IMAD.MOV.U32 R106, RZ, RZ, R73 ;  /* 0x000000ffff6a7224 */ /* 0x000fe200078e0049 */
[----:B------:R1:W3:Y:S01]  /*4020*/  LDG.E.U8 R110, desc[UR10][R16.64] ;  /* 0x0000000a106e7981 */ /* 0x0002e2000c1e1100 */
[----:B------:R-:W-:-:S03]  /*4030*/  IMAD.MOV.U32 R107, RZ, RZ, R75 ;  /* 0x000000ffff6b7224 */ /* 0x000fc600078e004b */
[----:B------:R-:W3:Y:S01]  /*4040*/  LDG.E.U8 R108, desc[UR10][R28.64] ;  /* 0x0000000a1c6c7981 */ /* 0x000ee2000c1e1100 */
[----:B0-----:R-:W-:-:S03]  /*4050*/  F2FP.F16.E4M3.UNPACK_B R24, R66.H1 ;  /* 0x00000042ff18723e */ /* 0x001fc600030006ff */
[----:B------:R-:W-:Y:S01]  /*4060*/  HMMA.16816.F32 R60, R104, R12, R60 ;  /* 0x0000000c683c723c */ /* 0x000fe2000000183c */
[----:B------:R-:W-:Y:S01]  /*4070*/  F2FP.F16.E4M3.UNPACK_B R25, R67.H1 ;  /* 0x00000043ff19723e */ /* 0x000fe200030006ff */
[----:B------:R-:W-:Y:S01]  /*4080*/  IMAD.MOV.U32 R66, RZ, RZ, R73 ;  /* 0x000000ffff427224 */ /* 0x000fe200078e0049 */
[----:B------:R-:W-:Y:S01]  /*4090*/  IADD3 R12, P3, PT, R65, UR4, RZ ;  /* 0x00000004410c7c10 */ /* 0x000fe2000ff7e0ff */
[----:B------:R-:W-:Y:S02]  /*40a0*/  IMAD.MOV.U32 R65, RZ, RZ, R71 ;  /* 0x000000ffff417224 */ /* 0x000fe400078e0047 */
[----:B------:R-:W-:Y:S01]  /*40b0*/  IMAD.MOV.U32 R67, RZ, RZ, R75 ;  /* 0x000000ffff437224 */ /* 0x000fe200078e004b */
[----:B-1----:R-:W-:Y:S01]  /*40c0*/  F2FP.F16.E4M3.UNPACK_B R16, R98.H1 ;  /* 0x00000062ff10723e */ /* 0x002fe200030006ff */
[----:B------:R-:W-:Y:S01]  /*40d0*/  IMAD.MOV.U32 R98, RZ, RZ, R73 ;  /* 0x000000ffff627224 */ /* 0x000fe200078e0049 */
[----:B------:R-:W-:Y:S01]  /*40e0*/  F2FP.F16.E4M3.UNPACK_B R17, R99.H1 ;  /* 0x00000063ff11723e */ /* 0x000fe200030006ff */
[----:B------:R-:W-:Y:S01]  /*40f0*/  IMAD.MOV.U32 R99, RZ, RZ, R75 ;  /* 0x000000ffff637224 */ /* 0x000fe200078e004b */
[----:B------:R-:W3:Y:S01]  /*4100*/  LDL R29, [R1+0x1dc] ;  /* 0x0001dc00011d7983 */ /* 0x000ee20000100800 */
[----:B------:R-:W-:-:S03]  /*4110*/  IADD3.X R13, PT, PT, R68, UR8, RZ, P3, !PT ;  /* 0x00000008440d7c10 */ /* 0x000fc60009ffe4ff */
[----:B------:R-:W3:Y:S02]  /*4120*/  LDL R28, [R1+0x1f0] ;  /* 0x0001f000011c7983 */ /* 0x000ee40000100800 */
[----:B------:R-:W-:Y:S02]  /*4130*/  HMMA.16816.F32 R4, R96, R16, R4 ;  /* 0x000000106004723c */ /* 0x000fe40000001804 */
[----:B------:R-:W3:Y:S01]  /*4140*/  LDL R68, [R1+0x1ec] ;  /* 0x0001ec0001447983 */ /* 0x000ee20000100800 */
[----:B--2---:R-:W-:-:S03]  /*4150*/  IADD3 R2, P2, PT, R32, UR4, RZ ;  /* 0x0000000420027c10 */ /* 0x004fc6000ff5e0ff */
[----:B------:R-:W2:Y:S01]  /*4160*/  LDL R32, [R1+0x1d4] ;  /* 0x0001d40001207983 */ /* 0x000ea20000100800 */
[----:B------:R-:W-:Y:S01]  /*4170*/  IADD3.X R3, PT, PT, R64, UR8, RZ, P2, !PT ;  /* 0x0000000840037c10 */ /* 0x000fe200097fe4ff */
[----:B------:R-:W-:-:S04]  /*4180*/  IMAD.MOV.U32 R64, RZ, RZ, R69 ;  /* 0x000000ffff407224 */ /* 0x000fc800078e0045 */
[----:B------:R0:W2:Y:S02]  /*4190*/  LDG.E.U8 R104, desc[UR10][R2.64] ;  /* 0x0000000a02687981 */ /* 0x0000a4000c1e1100 */
[----:B0-----:R-:W-:Y:S02]  /*41a0*/  IADD3 R2, P2, PT, R70, UR4, RZ ;  /* 0x0000000446027c10 */ /* 0x001fe4000ff5e0ff */
[----:B------:R-:W2:Y:S02]  /*41b0*/  LDL R70, [R1+0x1e4] ;  /* 0x0001e40001467983 */ /* 0x000ea40000100800 */
[----:B----4-:R-:W-:Y:S01]  /*41c0*/  IADD3.X R3, PT, PT, R37, UR8, RZ, P2, !PT ;  /* 0x0000000825037c10 */ /* 0x010fe200097fe4ff */
[----:B------:R-:W-:Y:S01]  /*41d0*/  HMMA.16816.F32 R64, R64, R24, R100 ;  /* 0x000000184040723c */ /* 0x000fe20000001864 */
[----:B------:R-:W4:Y:S04]  /*41e0*/  LDG.E.U8 R101, desc[UR10][R12.64] ;  /* 0x0000000a0c657981 */ /* 0x000f28000c1e1100 */
[----:B------:R3:W4:Y:S01]  /*41f0*/  LDG.E.U8 R100, desc[UR10][R2.64] ;  /* 0x0000000a02647981 */ /* 0x000722000c1e1100 */
[----:B------:R-:W-:-:S03]  /*4200*/  IMAD.MOV.U32 R89, RZ, RZ, R71 ;  /* 0x000000ffff597224 */ /* 0x000fc600078e0047 */
[----:B------:R-:W4:Y:S01]  /*4210*/  LDL R37, [R1+0x208] ;  /* 0x0002080001257983 */ /* 0x000f220000100800 */
[----:B---3--:R-:W-:-:S03]  /*4220*/  IADD3 R2, P2, PT, R33, UR4, RZ ;  /* 0x0000000421027c10 */ /* 0x008fc6000ff5e0ff */
[----:B------:R-:W3:Y:S01]  /*4230*/  LDL R33, [R1+0x1f8] ;  /* 0x0001f80001217983 */ /* 0x000ee20000100800 */
[----:B------:R-:W-:-:S03]  /*4240*/  IADD3 R16, P3, PT, R36, UR4, RZ ;  /* 0x0000000424107c10 */ /* 0x000fc6000ff7e0ff */
[----:B------:R-:W4:Y:S01]  /*4250*/  LDL R36, [R1+0x1f4] ;  /* 0x0001f40001247983 */ /* 0x000f220000100800 */
[----:B------:R-:W-:Y:S01]  /*4260*/  F2FP.F16.E4M3.UNPACK_B R12, R94.H1 ;  /* 0x0000005eff0c723e */ /* 0x000fe200030006ff */
[----:B------:R-:W-:Y:S01]  /*4270*/  IMAD.MOV.U32 R94, RZ, RZ, R73 ;  /* 0x000000ffff5e7224 */ /* 0x000fe200078e0049 */
[----:B------:R-:W-:Y:S01]  /*4280*/  F2FP.F16.E4M3.UNPACK_B R13, R95.H1 ;  /* 0x0000005fff0d723e */ /* 0x000fe200030006ff */
[----:B------:R-:W-:Y:S01]  /*4290*/  IMAD.MOV.U32 R95, RZ, RZ, R75 ;  /* 0x000000ffff5f7224 */ /* 0x000fe200078e004b */
[----:B------:R-:W-:Y:S01]  /*42a0*/  F2FP.F16.E4M3.UNPACK_B R24, R90.H1 ;  /* 0x0000005aff18723e */ /* 0x000fe200030006ff */
[----:B------:R-:W-:Y:S01]  /*42b0*/  IMAD.MOV.U32 R90, RZ, RZ, R73 ;  /* 0x000000ffff5a7224 */ /* 0x000fe200078e0049 */
[----:B------:R-:W-:Y:S01]  /*42c0*/  F2FP.F16.E4M3.UNPACK_B R25, R91.H1 ;  /* 0x0000005bff19723e */ /* 0x000fe200030006ff */
[----:B------:R-:W-:-:S03]  /*42d0*/  IMAD.MOV.U32 R91, RZ, RZ, R75 ;  /* 0x000000ffff5b7224 */ /* 0x000fc600078e004b */
[----:B------:R-:W-:Y:S01]  /*42e0*/  HMMA.16816.F32 R8, R92, R12, R8 ;  /* 0x0000000c5c08723c */ /* 0x000fe20000001808 */
[----:B------:R-:W-:-:S05]  /*42f0*/  IADD3.X R17, PT, PT, R29, UR8, RZ, P3, !PT ;  /* 0x000000081d117c10 */ /* 0x000fca0009ffe4ff */
[----:B------:R-:W4:Y:S01]  /*4300*/  LDG.E.U8 R93, desc[UR10][R16.64] ;  /* 0x0000000a105d7981 */ /* 0x000f22000c1e1100 */
[----:B--2---:R-:W-:-:S03]  /*4310*/  IADD3.X R3, PT, PT, R32, UR8, RZ, P2, !PT ;  /* 0x0000000820037c10 */ /* 0x004fc600097fe4ff */
[----:B------:R-:W2:Y:S04]  /*4320*/  LDL R32, [R1+0x200] ;  /* 0x0002000001207983 */ /* 0x000ea80000100800 */
[----:B------:R0:W2:Y:S02]  /*4330*/  LDG.E.U8 R96, desc[UR10][R2.64] ;  /* 0x0000000a02607981 */ /* 0x0000a4000c1e1100 */
[----:B0-----:R-:W-:Y:S02]  /*4340*/  IADD3 R2, P2, PT, R72, UR4, RZ ;  /* 0x0000000448027c10 */ /* 0x001fe4000ff5e0ff */
[----:B------:R-:W2:Y:S02]  /*4350*/  LDL R72, [R1+0x1fc] ;  /* 0x0001fc0001487983 */ /* 0x000ea40000100800 */
[----:B------:R-:W-:-:S02]  /*4360*/  IADD3.X R3, PT, PT, R70, UR8, RZ, P2, !PT ;  /* 0x0000000846037c10 */ /* 0x000fc400097fe4ff */
[----:B------:R-:W2:Y:S04]  /*4370*/  LDL R70, [R1+0x204] ;  /* 0x0002040001467983 */ /* 0x000ea80000100800 */
[----:B------:R0:W2:Y:S04]  /*4380*/  LDG.E.U8 R92, desc[UR10][R2.64] ;  /* 0x0000000a025c7981 */ /* 0x0000a8000c1e1100 */
[----:B------:R-:W2:Y:S04]  /*4390*/  LDL.LU R16, [R1+0x10] ;  /* 0x0000100001107983 */ /* 0x000ea80000300800 */
[----:B------:R-:W2:Y:S01]  /*43a0*/  LDL.LU R17, [R1+0x14] ;  /* 0x0000140001117983 */ /* 0x000ea20000300800 */
[----:B0-----:R-:W-:-:S02]  /*43b0*/  F2FP.F16.E4M3.UNPACK_B R2, R14.H1 ;  /* 0x0000000eff02723e */ /* 0x001fc400030006ff */
[----:B------:R-:W-:Y:S02]  /*43c0*/  F2FP.F16.E4M3.UNPACK_B R3, R15.H1 ;  /* 0x0000000fff03723e */ /* 0x000fe400030006ff */
[----:B------:R-:W-:Y:S01]  /*43d0*/  HMMA.16816.F32 R12, R88, R24, R84 ;  /* 0x00000018580c723c */ /* 0x000fe20000001854 */
[----:B---3--:R-:W-:-:S04]  /*43e0*/  IADD3 R24, P2, PT, R33, UR4, RZ ;  /* 0x0000000421187c10 */ /* 0x008fc8000ff5e0ff */
[----:B----4-:R-:W-:Y:S02]  /*43f0*/  IADD3.X R25, PT, PT, R36, UR8, RZ, P2, !PT ;  /* 0x0000000824197c10 */ /* 0x010fe400097fe4ff */
[----:B------:R-:W-:Y:S02]  /*4400*/  F2FP.F16.E4M3.UNPACK_B R36, R18.H1 ;  /* 0x00000012ff24723e */ /* 0x000fe400030006ff */
[----:B------:R-:W3:Y:S01]  /*4410*/  LDL.LU R18, [R1+0x18] ;  /* 0x0000180001127983 */ /* 0x000ee20000300800 */
[----:B------:R-:W-:-:S04]  /*4420*/  IADD3 R28, P3, PT, R28, UR4, RZ ;  /* 0x000000041c1c7c10 */ /* 0x000fc8000ff7e0ff */
[----:B------:R-:W-:Y:S01]  /*4430*/  IADD3.X R29, PT, PT, R68, UR8, RZ, P3, !PT ;  /* 0x00000008441d7c10 */ /* 0x000fe20009ffe4ff */
[----:B------:R-:W-:Y:S01]  /*4440*/  IMAD.MOV.U32 R84, RZ, RZ, R69 ;  /* 0x000000ffff547224 */ /* 0x000fe200078e0045 */
[----:B------:R-:W4:Y:S04]  /*4450*/  LDL R68, [R1+0x20c] ;  /* 0x00020c0001447983 */ /* 0x000f280000100800 */
[----:B------:R0:W4:Y:S01]  /*4460*/  LDG.E.U8 R88, desc[UR10][R28.64] ;  /* 0x0000000a1c587981 */ /* 0x000122000c1e1100 */
[----:B------:R-:W-:Y:S02]  /*4470*/  IMAD.MOV.U32 R85, RZ, RZ, R71 ;  /* 0x000000ffff557224 */ /* 0x000fe400078e0047 */
[----:B------:R-:W-:Y:S02]  /*4480*/  IMAD.MOV.U32 R86, RZ, RZ, R73 ;  /* 0x000000ffff567224 */ /* 0x000fe400078e0049 */
[----:B------:R-:W-:Y:S01]  /*4490*/  IMAD.MOV.U32 R87, RZ, RZ, R75 ;  /* 0x000000ffff577224 */ /* 0x000fe200078e004b */
[----:B0-----:R-:W-:-:S02]  /*44a0*/  IADD3 R28, P4, PT, R37, UR4, RZ ;  /* 0x00000004251c7c10 */ /* 0x001fc4000ff9e0ff */
[----:B------:R-:W-:Y:S01]  /*44b0*/  F2FP.F16.E4M3.UNPACK_B R37, R19.H1 ;  /* 0x00000013ff25723e */ /* 0x000fe200030006ff */
[----:B------:R-:W-:Y:S02]  /*44c0*/  IMAD.MOV.U32 R19, RZ, RZ, R77 ;  /* 0x000000ffff137224 */ /* 0x000fe400078e004d */
[----:B------:R0:W4:Y:S04]  /*44d0*/  LDG.E.U8 R77, desc[UR10][R24.64] ;  /* 0x0000000a184d7981 */ /* 0x000128000c1e1100 */
[----:B------:R-:W-:Y:S01]  /*44e0*/  HMMA.16816.F32 R20, R84, R36, R20 ;  /* 0x000000245414723c */ /* 0x000fe20000001814 */
[----:B0-----:R-:W-:Y:S02]  /*44f0*/  IMAD.MOV.U32 R24, RZ, RZ, R69 ;  /* 0x000000ffff187224 */ /* 0x001fe400078e0045 */
[----:B------:R-:W-:Y:S01]  /*4500*/  IMAD.MOV.U32 R25, RZ, RZ, R71 ;  /* 0x000000ffff197224 */ /* 0x000fe200078e0047 */
[----:B--2---:R-:W-:-:S05]  /*4510*/  IADD3.X R29, PT, PT, R70, UR8, RZ, P4, !PT ;  /* 0x00000008461d7c10 */ /* 0x004fca000a7fe4ff */
[----:B------:R0:W2:Y:S02]  /*4520*/  LDG.E.U8 R70, desc[UR10][R28.64] ;  /* 0x0000000a1c467981 */ /* 0x0000a4000c1e1100 */
[----:B0-----:R-:W-:Y:S01]  /*4530*/  F2FP.F16.E4M3.UNPACK_B R28, R26.H1 ;  /* 0x0000001aff1c723e */ /* 0x001fe200030006ff */
[----:B------:R-:W-:Y:S01]  /*4540*/  IMAD.MOV.U32 R26, RZ, RZ, R73 ;  /* 0x000000ffff1a7224 */ /* 0x000fe200078e0049 */
[----:B------:R-:W-:Y:S01]  /*4550*/  F2FP.F16.E4M3.UNPACK_B R29, R27.H1 ;  /* 0x0000001bff1d723e */ /* 0x000fe200030006ff */
[----:B------:R-:W-:Y:S01]  /*4560*/  IMAD.MOV.U32 R27, RZ, RZ, R75 ;  /* 0x000000ffff1b7224 */ /* 0x000fe200078e004b */
[----:B---3--:R-:W-:Y:S01]  /*4570*/  HMMA.16816.F32 R16, R84, R2, R16 ;  /* 0x000000025410723c */ /* 0x008fe20000001810 */
[----:B------:R-:W3:Y:S01]  /*4580*/  LDL.LU R84, [R1+0x20] ;  /* 0x0000200001547983 */ /* 0x000ee20000300800 */
[----:B------:R-:W-:Y:S02]  /*4590*/  IMAD.MOV.U32 R85, RZ, RZ, R35 ;  /* 0x000000ffff557224 */ /* 0x000fe400078e0023 */
[----:B------:R-:W-:Y:S01]  /*45a0*/  IMAD.MOV.U32 R86, RZ, RZ, R34 ;  /* 0x000000ffff567224 */ /* 0x000fe200078e0022 */
[----:B------:R-:W2:Y:S04]  /*45b0*/  LDL.LU R35, [R1+0x264] ;  /* 0x0002640001237983 */ /* 0x000ea80000300800 */
[----:B------:R-:W3:Y:S01]  /*45c0*/  LDL.LU R34, [R1+0x260] ;  /* 0x0002600001227983 */ /* 0x000ee20000300800 */
[----:B------:R-:W-:Y:S03]  /*45d0*/  HMMA.16816.F32 R24, R24, R28, R80 ;  /* 0x0000001c1818723c */ /* 0x000fe60000001850 */
[----:B------:R-:W3:Y:S04]  /*45e0*/  LDL.LU R87, [R1+0x2c] ;  /* 0x00002c0001577983 */ /* 0x000ee80000300800 */
[----:B------:R-:W3:Y:S04]  /*45f0*/  LDL.LU R80, [R1+0x30] ;  /* 0x0000300001507983 */ /* 0x000ee80000300800 */
[----:B------:R-:W3:Y:S04]  /*4600*/  LDL.LU R81, [R1+0x34] ;  /* 0x0000340001517983 */ /* 0x000ee80000300800 */
[----:B------:R-:W3:Y:S04]  /*4610*/  LDL.LU R82, [R1+0x38] ;  /* 0x0000380001527983 */ /* 0x000ee80000300800 */
[----:B------:R-:W3:Y:S01]  /*4620*/  LDL.LU R83, [R1+0x3c] ;  /* 0x00003c0001537983 */ /* 0x000ee20000300800 */
[----:B------:R-:W-:-:S02]  /*4630*/  IADD3 R2, P2, PT, R74, UR4, RZ ;  /* 0x000000044a027c10 */ /* 0x000fc4000ff5e0ff */
[----:B------:R-:W-:Y:S02]  /*4640*/  IADD3 R32, P3, PT, R32, UR4, RZ ;  /* 0x0000000420207c10 */ /* 0x000fe4000ff7e0ff */
[----:B----4-:R-:W-:Y:S02]  /*4650*/  IADD3.X R3, PT, PT, R68, UR8, RZ, P2, !PT ;  /* 0x0000000844037c10 */ /* 0x010fe400097fe4ff */
[----:B------:R-:W-:-:S03]  /*4660*/  IADD3.X R33, PT, PT, R72, UR8, RZ, P3, !PT ;  /* 0x0000000848217c10 */ /* 0x000fc60009ffe4ff */
[----:B------:R-:W4:Y:S01]  /*4670*/  LDG.E.U8 R68, desc[UR10][R2.64] ;  /* 0x0000000a02447981 */ /* 0x000f22000c1e1100 */
[----:B------:R-:W-:-:S03]  /*4680*/  F2FP.F16.E4M3.UNPACK_B R36, R30.H1 ;  /* 0x0000001eff24723e */ /* 0x000fc600030006ff */
[----:B------:R0:W4:Y:S01]  /*4690*/  LDG.E.U8 R72, desc[UR10][R32.64] ;  /* 0x0000000a20487981 */ /* 0x000122000c1e1100 */
[----:B------:R-:W-:Y:S01]  /*46a0*/  F2FP.F16.E4M3.UNPACK_B R37, R31.H1 ;  /* 0x0000001fff25723e */ /* 0x000fe200030006ff */
[----:B0-----:R-:W-:Y:S02]  /*46b0*/  IMAD.MOV.U32 R32, RZ, RZ, R69 ;  /* 0x000000ffff207224 */ /* 0x001fe400078e0045 */
[----:B------:R-:W-:Y:S02]  /*46c0*/  IMAD.MOV.U32 R33, RZ, RZ, R71 ;  /* 0x000000ffff217224 */ /* 0x000fe400078e0047 */
[----:B------:R-:W-:Y:S01]  /*46d0*/  FMUL R74, R4, UR13 ;  /* 0x0000000d044a7c20 */ /* 0x000fe20008400000 */
[----:B------:R-:W-:Y:S01]  /*46e0*/  BAR.SYNC.DEFER_BLOCKING 0x0 ;  /* 0x0000000000007b1d */ /* 0x000fe20000010000 */
[----:B--2---:R-:W-:Y:S01]  /*46f0*/  F2FP.F16.E4M3.UNPACK_B R3, R35.H1 ;  /* 0x00000023ff03723e */ /* 0x004fe200030006ff */
[----:B------:R-:W-:Y:S01]  /*4700*/  IMAD.MOV.U32 R35, RZ, RZ, R75 ;  /* 0x000000ffff237224 */ /* 0x000fe200078e004b */
[----:B---3--:R-:W-:Y:S01]  /*4710*/  F2FP.F16.E4M3.UNPACK_B R2, R34.H1 ;  /* 0x00000022ff02723e */ /* 0x008fe200030006ff */
[----:B------:R-:W-:-:S07]  /*4720*/  IMAD.MOV.U32 R34, RZ, RZ, R73 ;  /* 0x000000ffff227224 */ /* 0x000fce00078e0049 */
[----:B------:R-:W-:Y:S01]  /*4730*/  HMMA.16816.F32 R28, R32, R2, R80 ;  /* 0x00000002201c723c */ /* 0x000fe20000001850 */
[----:B------:R-:W-:Y:S01]  /*4740*/  FMUL R2, R53, UR13 ;  /* 0x0000000d35027c20 */ /* 0x000fe20008400000 */
[----:B------:R-:W-:-:S06]  /*4750*/  FMUL R3, R56, UR13 ;  /* 0x0000000d38037c20 */ /* 0x000fcc0008400000 */
[----:B------:R-:W-:Y:S01]  /*4760*/  HMMA.16816.F32 R32, R32, R36, R84 ;  /* 0x000000242020723c */ /* 0x000fe20000001854 */
[----:B------:R-:W-:Y:S01]  /*4770*/  IMAD.MOV.U32 R85, RZ, RZ, R41 ;  /* 0x000000ffff557224 */ /* 0x000fe200078e0029 */
[----:B------:R-:W-:Y:S01]  /*4780*/  F2FP.F16.E4M3.UNPACK_B R41, R39.H1 ;  /* 0x00000027ff29723e */ /* 0x000fe200030006ff */
[----:B------:R-:W-:Y:S01]  /*4790*/  IMAD.MOV.U32 R86, RZ, RZ, R40 ;  /* 0x000000ffff567224 */ /* 0x000fe200078e0028 */
[----:B------:R-:W-:Y:S01]  /*47a0*/  F2FP.F16.E4M3.UNPACK_B R40, R38.H1 ;  /* 0x00000026ff28723e */ /* 0x000fe200030006ff */
[----:B------:R-:W-:Y:S02]  /*47b0*/  IMAD.MOV.U32 R87, RZ, RZ, R0 ;  /* 0x000000ffff577224 */ /* 0x000fe400078e0000 */
[----:B------:R-:W-:Y:S01]  /*47c0*/  FMUL R0, R52, UR13 ;  /* 0x0000000d34007c20 */ /* 0x000fe20008400000 */
[----:B------:R-:W-:Y:S02]  /*47d0*/  IMAD.MOV.U32 R36, RZ, RZ, R69 ;  /* 0x000000ffff247224 */ /* 0x000fe400078e0045 */
[----:B------:R-:W-:-:S02]  /*47e0*/  IMAD.MOV.U32 R37, RZ, RZ, R71 ;  /* 0x000000ffff257224 */ /* 0x000fc400078e0047 */
[----:B------:R-:W-:Y:S02]  /*47f0*/  IMAD.MOV.U32 R38, RZ, RZ, R73 ;  /* 0x000000ffff267224 */ /* 0x000fe400078e0049 */
[----:B------:R-:W-:Y:S02]  /*4800*/  IMAD.MOV.U32 R39, RZ, RZ, R75 ;  /* 0x000000ffff277224 */ /* 0x000fe400078e004b */
[----:B------:R-:W-:Y:S02]  /*4810*/  IMAD.MOV.U32 R83, RZ, RZ, R49 ;  /* 0x000000ffff537224 */ /* 0x000fe400078e0031 */
[----:B------:R-:W-:Y:S01]  /*4820*/  FMUL R49, R57, UR13 ;  /* 0x0000000d39317c20 */ /* 0x000fe20008400000 */
[----:B------:R-:W-:Y:S02]  /*4830*/  IMAD.MOV.U32 R84, RZ, RZ, R48 ;  /* 0x000000ffff547224 */ /* 0x000fe400078e0030 */
[----:B------:R-:W-:Y:S01]  /*4840*/  FMUL R48, R60, UR13 ;  /* 0x0000000d3c307c20 */ /* 0x000fe20008400000 */
[----:B------:R-:W-:Y:S01]  /*4850*/  FMNMX3 R0, R0, R2, R3, !PT ;  /* 0x0000000200007276 */ /* 0x000fe20007800003 */
[----:B------:R-:W-:Y:S01]  /*4860*/  IMAD.MOV.U32 R82, RZ, RZ, R76 ;  /* 0x000000ffff527224 */ /* 0x000fe200078e004c */
[----:B------:R-:W-:Y:S01]  /*4870*/  HMMA.16816.F32 R36, R36, R40, R44 ;  /* 0x000000282424723c */ /* 0x000fe2000000182c */
[----:B------:R-:W-:Y:S01]  /*4880*/  IMAD.MOV.U32 R80, RZ, RZ, R124 ;  /* 0x000000ffff507224 */ /* 0x000fe200078e007c */
[----:B------:R-:W-:Y:S01]  /*4890*/  F2FP.F16.E4M3.UNPACK_B R2, R78.H1 ;  /* 0x0000004eff02723e */ /* 0x000fe200030006ff */
[----:B------:R-:W-:Y:S01]  /*48a0*/  IMAD.MOV.U32 R81, RZ, RZ, R125 ;  /* 0x000000ffff517224 */ /* 0x000fe200078e007d */
[----:B------:R-:W-:Y:S01]  /*48b0*/  F2FP.F16.E4M3.UNPACK_B R3, R79.H1 ;  /* 0x0000004fff03723e */ /* 0x000fe200030006ff */
[----:B------:R-:W-:-:S02]  /*48c0*/  IMAD.MOV.U32 R44, RZ, RZ, R69 ;  /* 0x000000ffff2c7224 */ /* 0x000fc400078e0045 */
[----:B------:R-:W-:Y:S01]  /*48d0*/  FMUL R76, R61, UR13 ;  /* 0x0000000d3d4c7c20 */ /* 0x000fe20008400000 */
[----:B------:R-:W-:Y:S02]  /*48e0*/  IMAD.MOV.U32 R45, RZ, RZ, R71 ;  /* 0x000000ffff2d7224 */ /* 0x000fe400078e0047 */
[----:B------:R-:W-:Y:S01]  /*48f0*/  FMUL R40, R64, UR13 ;  /* 0x0000000d40287c20 */ /* 0x000fe20008400000 */
[----:B------:R-:W-:Y:S01]  /*4900*/  IMAD.MOV.U32 R46, RZ, RZ, R73 ;  /* 0x000000ffff2e7224 */ /* 0x000fe200078e0049 */
[----:B------:R-:W-:Y:S01]  /*4910*/  FMNMX3 R48, R0, R49, R48, !PT ;  /* 0x0000003100307276 */ /* 0x000fe20007800030 */
[----:B------:R-:W-:Y:S02]  /*4920*/  IMAD.MOV.U32 R47, RZ, RZ, R75 ;  /* 0x000000ffff2f7224 */ /* 0x000fe400078e004b */
[----:B------:R-:W-:Y:S01]  /*4930*/  FMUL R0, R65, UR13 ;  /* 0x0000000d41007c20 */ /* 0x000fe20008400000 */
[----:B------:R-:W-:Y:S01]  /*4940*/  F2FP.F16.E4M3.UNPACK_B R49, R43.H1 ;  /* 0x0000002bff31723e */ /* 0x000fe200030006ff */
[----:B------:R-:W2:Y:S01]  /*4950*/  LDL.LU R124, [R1+0x25c] ;  /* 0x00025c00017c7983 */ /* 0x000ea20000300800 */
[----:B------:R-:W-:-:S02]  /*4960*/  FMNMX3 R76, R48, R76, R40, !PT ;  /* 0x0000004c304c7276 */ /* 0x000fc40007800028 */
[----:B------:R-:W-:Y:S01]  /*4970*/  F2FP.F16.E4M3.UNPACK_B R48, R42.H1 ;  /* 0x0000002aff30723e */ /* 0x000fe200030006ff */
[----:B------:R-:W-:Y:S01]  /*4980*/  FMUL R79, R5, UR13 ;  /* 0x0000000d054f7c20 */ /* 0x000fe20008400000 */
[C---:B------:R-:W-:Y:S01]  /*4990*/  HMMA.16816.F32 R40, R44.reuse, R2, R80 ;  /* 0x000000022c28723c */ /* 0x040fe20000001850 */
[----:B------:R-:W-:Y:S01]  /*49a0*/  FMUL R80, R8, UR13 ;  /* 0x0000000d08507c20 */ /* 0x000fe20008400000 */
[----:B------:R-:W-:Y:S01]  /*49b0*/  FMNMX3 R78, R76, R0, R74, !PT ;  /* 0x000000004c4e7276 */ /* 0x000fe2000780004a */
[----:B------:R-:W3:Y:S03]  /*49c0*/  LDL.LU R125, [R1+0x258] ;  /* 0x00025800017d7983 */ /* 0x000ee60000300800 */
[----:B------:R-:W-:Y:S02]  /*49d0*/  FMNMX3 R78, R78, R79, R80, !PT ;  /* 0x0000004f4e4e7276 */ /* 0x000fe40007800050 */
[----:B------:R-:W2:Y:S04]  /*49e0*/  LDL.LU R80, [R1+0xc0] ;  /* 0x0000c00001507983 */ /* 0x000ea80000300800 */
[----:B------:R-:W3:Y:S01]  /*49f0*/  LDL.LU R79, [R1+0xbc] ;  /* 0x0000bc00014f7983 */ /* 0x000ee20000300800 */
[----:B------:R-:W-:Y:S01]  /*4a00*/  FMUL R2, R54, UR13 ;  /* 0x0000000d36027c20 */ /* 0x000fe20008400000 */
[----:B------:R-:W-:Y:S01]  /*4a10*/  FMUL R3, R55, UR13 ;  /* 0x0000000d37037c20 */ /* 0x000fe20008400000 */
[----:B------:R-:W-:Y:S01]  /*4a20*/  FMUL R74, R58, UR13 ;  /* 0x0000000d3a4a7c20 */ /* 0x000fe20008400000 */
[----:B------:R-:W-:Y:S01]  /*4a30*/  FMUL R0, R9, UR13 ;  /* 0x0000000d09007c20 */ /* 0x000fe20008400000 */
[----:B------:R-:W-:Y:S01]  /*4a40*/  FMUL R76, R12, UR13 ;  /* 0x0000000d0c4c7c20 */ /* 0x000fe20008400000 */
[----:B------:R-:W-:Y:S02]  /*4a50*/  HMMA.16816.F32 R44, R44, R48, R84 ;  /* 0x000000302c2c723c */ /* 0x000fe40000001854 */
[----:B------:R-:W-:Y:S01]  /*4a60*/  FMNMX3 R74, R2, R3, R74, !PT ;  /* 0x00000003024a7276 */ /* 0x000fe2000780004a */
[----:B------:R-:W-:Y:S01]  /*4a70*/  FMUL R2, R13, UR13 ;  /* 0x0000000d0d027c20 */ /* 0x000fe20008400000 */
[----:B------:R-:W-:Y:S01]  /*4a80*/  FMUL R3, R16, UR13 ;  /* 0x0000000d10037c20 */ /* 0x000fe20008400000 */
[----:B------:R-:W-:Y:S01]  /*4a90*/  FMNMX3 R49, R78, R0, R76, !PT ;  /* 0x000000004e317276 */ /* 0x000fe2000780004c */
[----:B------:R-:W-:Y:S01]  /*4aa0*/  FMUL R76, R17, UR13 ;  /* 0x0000000d114c7c20 */ /* 0x000fe20008400000 */
[----:B------:R-:W-:Y:S01]  /*4ab0*/  FMUL R0, R59, UR13 ;  /* 0x0000000d3b007c20 */ /* 0x000fe20008400000 */
[----:B------:R-:W-:Y:S01]  /*4ac0*/  FMUL R78, R62, UR13 ;  /* 0x0000000d3e4e7c20 */ /* 0x000fe20008400000 */
[----:B------:R-:W-:Y:S01]  /*4ad0*/  FMUL R48, R20, UR13 ;  /* 0x0000000d14307c20 */ /* 0x000fe20008400000 */
[----:B------:R-:W-:-:S02]  /*4ae0*/  FMNMX3 R49, R49, R2, R3, !PT ;  /* 0x0000000231317276 */ /* 0x000fc40007800003 */
[----:B------:R-:W-:Y:S01]  /*4af0*/  F2FP.F16.E4M3.UNPACK_B R3, R51.H1 ;  /* 0x00000033ff03723e */ /* 0x000fe200030006ff */
[----:B------:R-:W-:Y:S01]  /*4b00*/  IMAD.MOV.U32 R51, RZ, RZ, R75 ;  /* 0x000000ffff337224 */ /* 0x000fe200078e004b */
[----:B------:R-:W-:Y:S01]  /*4b10*/  F2FP.F16.E4M3.UNPACK_B R2, R50.H1 ;  /* 0x00000032ff02723e */ /* 0x000fe200030006ff */
[----:B------:R-:W-:Y:S01]  /*4b20*/  IMAD.MOV.U32 R50, RZ, RZ, R73 ;  /* 0x000000ffff327224 */ /* 0x000fe200078e0049 */
[----:B------:R-:W-:Y:S01]  /*4b30*/  FMNMX3 R0, R74, R0, R78, !PT ;  /* 0x000000004a007276 */ /* 0x000fe2000780004e */
[----:B------:R-:W-:Y:S01]  /*4b40*/  FMUL R75, R21, UR13 ;  /* 0x0000000d154b7c20 */ /* 0x000fe20008400000 */
[----:B------:R-:W-:Y:S01]  /*4b50*/  FMNMX3 R76, R49, R76, R48, !PT ;  /* 0x0000004c314c7276 */ /* 0x000fe20007800030 */
[----:B------:R-:W-:Y:S02]  /*4b60*/  IMAD.MOV.U32 R48, RZ, RZ, R69 ;  /* 0x000000ffff307224 */ /* 0x000fe400078e0045 */
[----:B------:R-:W-:Y:S01]  /*4b70*/  FMUL R78, R24, UR13 ;  /* 0x0000000d184e7c20 */ /* 0x000fe20008400000 */
[----:B------:R-:W-:-:S02]  /*4b80*/  IMAD.MOV.U32 R49, RZ, RZ, R71 ;  /* 0x000000ffff317224 */ /* 0x000fc400078e0047 */
[----:B------:R-:W-:Y:S01]  /*4b90*/  FMUL R69, R63, UR13 ;  /* 0x0000000d3f457c20 */ /* 0x000fe20008400000 */
[----:B------:R-:W-:Y:S01]  /*4ba0*/  FMUL R73, R66, UR13 ;  /* 0x0000000d42497c20 */ /* 0x000fe20008400000 */
[----:B------:R-:W-:Y:S01]  /*4bb0*/  FMUL R71, R25, UR13 ;  /* 0x0000000d19477c20 */ /* 0x000fe20008400000 */
[----:B------:R-:W-:Y:S01]  /*4bc0*/  FMUL R74, R28, UR13 ;  /* 0x0000000d1c4a7c20 */ /* 0x000fe20008400000 */
[----:B------:R-:W-:Y:S01]  /*4bd0*/  FMNMX3 R76, R76, R75, R78, !PT ;  /* 0x0000004b4c4c7276 */ /* 0x000fe2000780004e */
[----:B------:R-:W-:Y:S01]  /*4be0*/  HMMA.16816.F32 R48, R48, R2, R112 ;  /* 0x000000023030723c */ /* 0x000fe20000001870 */
        /* <DEDUP_REMOVED lines=17> */
[----:B------:R-:W-:Y:S01]  /*4d00*/  FMNMX3 R0, R0, R74, R75, !PT ;  /* 0x0000004a00007276 */ /* 0x000fe2000780004b */
[----:B------:R-:W-:Y:S01]  /*4d10*/  FMUL R74, R41, UR13 ;  /* 0x0000000d294a7c20 */ /* 0x000fe20008400000 */
[----:B------:R-:W-:Y:S01]  /*4d20*/  FMUL R75, R44, UR13 ;  /* 0x0000000d2c4b7c20 */ /* 0x000fe20008400000 */
[----:B------:R-:W-:Y:S01]  /*4d30*/  FMNMX3 R2, R73, R2, R69, !PT ;  /* 0x0000000249027276 */ /* 0x000fe20007800045 */
[----:B------:R-:W-:Y:S01]  /*4d40*/  FMUL R69, R48, UR13 ;  /* 0x0000000d30457c20 */ /* 0x000fe20008400000 */
[----:B------:R-:W-:Y:S01]  /*4d50*/  FMNMX3 R0, R0, R71, R3, !PT ;  /* 0x0000004700007276 */ /* 0x000fe20007800003 */
[----:B------:R-:W-:Y:S01]  /*4d60*/  FMUL R3, R45, UR13 ;  /* 0x0000000d2d037c20 */ /* 0x000fe20008400000 */
[----:B------:R-:W-:Y:S01]  /*4d70*/  FMNMX3 R74, R2, R74, R75, !PT ;  /* 0x0000004a024a7276 */ /* 0x000fe2000780004b */
[----:B------:R-:W-:Y:S01]  /*4d80*/  FMUL R73, R15, UR13 ;  /* 0x0000000d0f497c20 */ /* 0x000fe20008400000 */
[----:B------:R-:W-:Y:S01]  /*4d90*/  FMUL R2, R18, UR13 ;  /* 0x0000000d12027c20 */ /* 0x000fe20008400000 */
[----:B------:R-:W-:Y:S01]  /*4da0*/  FMUL R71, R49, UR13 ;  /* 0x0000000d31477c20 */ /* 0x000fe20008400000 */
[----:B------:R-:W-:Y:S01]  /*4db0*/  FMNMX3 R74, R74, R3, R69, !PT ;  /* 0x000000034a4a7276 */ /* 0x000fe20007800045 */
[----:B------:R-:W-:Y:S01]  /*4dc0*/  FMUL R69, R19, UR13 ;  /* 0x0000000d13457c20 */ /* 0x000fe20008400000 */
[----:B------:R-:W-:Y:S01]  /*4dd0*/  FMUL R3, R22, UR13 ;  /* 0x0000000d16037c20 */ /* 0x000fe20008400000 */
[----:B------:R-:W-:-:S02]  /*4de0*/  FMNMX3 R0, R0, R73, R2, !PT ;  /* 0x0000004900007276 */ /* 0x000fc40007800002 */
[----:B------:R-:W-:Y:S01]  /*4df0*/  FMNMX R71, R71, R74, !PT ;  /* 0x0000004a47477209 */ /* 0x000fe20007800000 */
[----:B------:R-:W-:Y:S01]  /*4e00*/  FMUL R73, R23, UR13 ;  /* 0x0000000d17497c20 */ /* 0x000fe20008400000 */
[----:B------:R-:W-:Y:S01]  /*4e10*/  FMUL R2, R26, UR13 ;  /* 0x0000000d1a027c20 */ /* 0x000fe20008400000 */
[----:B------:R-:W-:Y:S01]  /*4e20*/  FMNMX3 R74, R0, R69, R3, !PT ;  /* 0x00000045004a7276 */ /* 0x000fe20007800003 */
[----:B------:R-:W-:Y:S01]  /*4e30*/  FMUL R3, R27, UR13 ;  /* 0x0000000d1b037c20 */ /* 0x000fe20008400000 */
[----:B------:R-:W0:Y:S01]  /*4e40*/  SHFL.BFLY PT, R0, R71, 0x2, 0x1f ;  /* 0x0c401f0047007f89 */ /* 0x000e2200000e0000 */
[----:B------:R-:W-:Y:S01]  /*4e50*/  FMUL R69, R30, UR13 ;  /* 0x0000000d1e457c20 */ /* 0x000fe20008400000 */
[----:B------:R-:W-:Y:S01]  /*4e60*/  FMNMX3 R74, R74, R73, R2, !PT ;  /* 0x000000494a4a7276 */ /* 0x000fe20007800002 */
[----:B------:R-:W-:Y:S01]  /*4e70*/  FMUL R73, R31, UR13 ;  /* 0x0000000d1f497c20 */ /* 0x000fe20008400000 */
[----:B------:R-:W-:Y:S02]  /*4e80*/  FMUL R2, R34, UR13 ;  /* 0x0000000d22027c20 */ /* 0x000fe40008400000 */
[----:B------:R-:W-:Y:S01]  /*4e90*/  FMNMX3 R74, R74, R3, R69, !PT ;  /* 0x000000034a4a7276 */ /* 0x000fe20007800045 */
[----:B------:R-:W-:Y:S01]  /*4ea0*/  FMUL R3, R35, UR13 ;  /* 0x0000000d23037c20 */ /* 0x000fe20008400000 */
[----:B------:R-:W-:-:S02]  /*4eb0*/  FMUL R69, R38, UR13 ;  /* 0x0000000d26457c20 */ /* 0x000fc40008400000 */
[----:B------:R-:W-:Y:S01]  /*4ec0*/  FMNMX3 R74, R74, R73, R2, !PT ;  /* 0x000000494a4a7276 */ /* 0x000fe20007800002 */
[----:B------:R-:W-:Y:S01]  /*4ed0*/  FMUL R73, R39, UR13 ;  /* 0x0000000d27497c20 */ /* 0x000fe20008400000 */
[----:B------:R-:W-:Y:S02]  /*4ee0*/  FMUL R2, R42, UR13 ;  /* 0x0000000d2a027c20 */ /* 0x000fe40008400000 */
[----:B------:R-:W-:Y:S01]  /*4ef0*/  FMNMX3 R3, R74, R3, R69, !PT ;  /* 0x000000034a037276 */ /* 0x000fe20007800045 */
[----:B------:R-:W-:Y:S01]  /*4f00*/  FMUL R69, R43, UR13 ;  /* 0x0000000d2b457c20 */ /* 0x000fe20008400000 */
[----:B------:R-:W-:Y:S02]  /*4f10*/  FMUL R74, R46, UR13 ;  /* 0x0000000d2e4a7c20 */ /* 0x000fe40008400000 */
[----:B------:R-:W-:Y:S01]  /*4f20*/  FMNMX3 R2, R3, R73, R2, !PT ;  /* 0x0000004903027276 */ /* 0x000fe20007800002 */
[----:B------:R-:W-:-:S03]  /*4f30*/  FMUL R3, R47, UR13 ;  /* 0x0000000d2f037c20 */ /* 0x000fc60008400000 */
[----:B------:R-:W-:Y:S01]  /*4f40*/  FMNMX3 R69, R2, R69, R74, !PT ;  /* 0x0000004502457276 */ /* 0x000fe2000780004a */
[----:B------:R-:W-:Y:S01]  /*4f50*/  FMUL R2, R50, UR13 ;  /* 0x0000000d32027c20 */ /* 0x000fe20008400000 */
[----:B0-----:R-:W-:Y:S01]  /*4f60*/  FMNMX R0, R71, R0, !PT ;  /* 0x0000000047007209 */ /* 0x001fe20007800000 */
[----:B------:R-:W-:-:S03]  /*4f70*/  FMUL R71, R51, UR13 ;  /* 0x0000000d33477c20 */ /* 0x000fc60008400000 */
[----:B------:R-:W-:Y:S02]  /*4f80*/  FMNMX3 R3, R69, R3, R2, !PT ;  /* 0x0000000345037276 */ /* 0x000fe40007800002 */
[----:B------:R-:W2:Y:S02]  /*4f90*/  SHFL.BFLY PT, R2, R0, 0x1, 0x1f ;  /* 0x0c201f0000027f89 */ /* 0x000ea400000e0000 */
[----:B------:R-:W-:-:S05]  /*4fa0*/  FMNMX R71, R71, R3, !PT ;  /* 0x0000000347477209 */ /* 0x000fca0007800000 */
[----:B------:R-:W0:Y:S04]  /*4fb0*/  SHFL.BFLY PT, R3, R71, 0x2, 0x1f ;  /* 0x0c401f0047037f89 */ /* 0x000e2800000e0000 */
[----:B------:R-:W-:Y:S04]  /*4fc0*/  STL [R1+0x234], R20 ;  /* 0x0002341401007387 */ /* 0x000fe80000100800 */
        /* <DEDUP_REMOVED lines=13> */
[----:B------:R1:W-:Y:S01]  /*50a0*/  STL [R1+0x22c], R50 ;  /* 0x00022c3201007387 */ /* 0x0003e20000100800 */
[----:B--2---:R-:W-:-:S02]  /*50b0*/  FMNMX3 R0, R0, R2, R80, !PT ;  /* 0x0000000200007276 */ /* 0x004fc40007800050 */
[----:B0-----:R-:W-:-:S03]  /*50c0*/  FMNMX R2, R71, R3, !PT ;  /* 0x0000000347027209 */ /* 0x001fc60007800000 */
[----:B------:R-:W-:-:S04]  /*50d0*/  FFMA R52, R52, UR13, -R0 ;  /* 0x0000000d34347c23 */ /* 0x000fc80008000800 */
[----:B------:R-:W-:-:S04]  /*50e0*/  FMUL R3, R52, 1.4426950216293334961 ;  /* 0x3fb8aa3b34037820 */ /* 0x000fc80000400000 */
[----:B-1----:R0:W-:Y:S02]  /*50f0*/  MUFU.EX2 R50, R3 ;  /* 0x0000000300327308 */ /* 0x0021e40000000800 */
[----:B0-----:R-:W3:Y:S01]  /*5100*/  SHFL.BFLY PT, R3, R2, 0x1, 0x1f ;  /* 0x0c201f0002037f89 */ /* 0x001ee200000e0000 */
[--C-:B------:R-:W-:Y:S01]  /*5110*/  FFMA R57, R57, UR13, -R0.reuse ;  /* 0x0000000d39397c23 */ /* 0x100fe20008000800 */
[--C-:B------:R-:W-:Y:S01]  /*5120*/  FFMA R60, R60, UR13, -R0.reuse ;  /* 0x0000000d3c3c7c23 */ /* 0x100fe20008000800 */
[--C-:B------:R-:W-:Y:S01]  /*5130*/  FFMA R61, R61, UR13, -R0.reuse ;  /* 0x0000000d3d3d7c23 */ /* 0x100fe20008000800 */
[--C-:B------:R-:W-:Y:S01]  /*5140*/  FFMA R64, R64, UR13, -R0.reuse ;  /* 0x0000000d40407c23 */ /* 0x100fe20008000800 */
[----:B------:R-:W-:Y:S01]  /*5150*/  FMUL R57, R57, 1.4426950216293334961 ;  /* 0x3fb8aa3b39397820 */ /* 0x000fe20000400000 */
[--C-:B------:R-:W-:Y:S01]  /*5160*/  FFMA R65, R65, UR13, -R0.reuse ;  /* 0x0000000d41417c23 */ /* 0x100fe20008000800 */
[----:B------:R-:W-:Y:S01]  /*5170*/  FMUL R60, R60, 1.4426950216293334961 ;  /* 0x3fb8aa3b3c3c7820 */ /* 0x000fe20000400000 */
[----:B------:R-:W-:Y:S01]  /*5180*/  FFMA R52, R53, UR13, -R0 ;  /* 0x0000000d35347c23 */ /* 0x000fe20008000800 */
[----:B------:R-:W-:Y:S01]  /*5190*/  FMUL R61, R61, 1.4426950216293334961 ;  /* 0x3fb8aa3b3d3d7820 */ /* 0x000fe20000400000 */
[----:B------:R-:W-:Y:S01]  /*51a0*/  FMUL R64, R64, 1.4426950216293334961 ;  /* 0x3fb8aa3b40407820 */ /* 0x000fe20000400000 */
[----:B------:R-:W0:Y:S01]  /*51b0*/  MUFU.EX2 R84, R57 ;  /* 0x0000003900547308 */ /* 0x000e220000000800 */
[----:B------:R-:W-:Y:S01]  /*51c0*/  FMUL R65, R65, 1.4426950216293334961 ;  /* 0x3fb8aa3b41417820 */ /* 0x000fe20000400000 */
[----:B---3--:R-:W-:-:S06]  /*51d0*/  FMNMX3 R2, R2, R3, R79, !PT ;  /* 0x0000000302027276 */ /* 0x008fcc000780004f */
[----:B------:R-:W1:Y:S01]  /*51e0*/  MUFU.EX2 R82, R60 ;  /* 0x0000003c00527308 */ /* 0x000e620000000800 */
[--C-:B------:R-:W-:Y:S01]  /*51f0*/  FFMA R59, R59, UR13, -R2.reuse ;  /* 0x0000000d3b3b7c23 */ /* 0x100fe20008000802 */
[--C-:B------:R-:W-:Y:S01]  /*5200*/  FFMA R62, R62, UR13, -R2.reuse ;  /* 0x0000000d3e3e7c23 */ /* 0x100fe20008000802 */
[--C-:B------:R-:W-:Y:S01]  /*5210*/  FFMA R53, R63, UR13, -R2.reuse ;  /* 0x0000000d3f357c23 */ /* 0x100fe20008000802 */
[----:B------:R-:W-:Y:S01]  /*5220*/  FFMA R66, R66, UR13, -R2 ;  /* 0x0000000d42427c23 */ /* 0x000fe20008000802 */
[----:B------:R-:W-:-:S03]  /*5230*/  FMUL R59, R59, 1.4426950216293334961 ;  /* 0x3fb8aa3b3b3b7820 */ /* 0x000fc60000400000 */
[----:B------:R-:W2:Y:S01]  /*5240*/  MUFU.EX2 R29, R61 ;  /* 0x0000003d001d7308 */ /* 0x000ea20000000800 */
[----:B------:R-:W-:Y:S01]  /*5250*/  FMUL R62, R62, 1.4426950216293334961 ;  /* 0x3fb8aa3b3e3e7820 */ /* 0x000fe20000400000 */
[----:B------:R-:W-:Y:S01]  /*5260*/  FFMA R67, R67, UR13, -R2 ;  /* 0x0000000d43437c23 */ /* 0x000fe20008000802 */
[----:B------:R-:W-:Y:S01]  /*5270*/  FMUL R53, R53, 1.4426950216293334961 ;  /* 0x3fb8aa3b35357820 */ /* 0x000fe20000400000 */
[----:B------:R-:W-:-:S04]  /*5280*/  FMUL R66, R66, 1.4426950216293334961 ;  /* 0x3fb8aa3b42427820 */ /* 0x000fc80000400000 */
[----:B------:R-:W3:Y:S01]  /*5290*/  MUFU.EX2 R81, R64 ;  /* 0x0000004000517308 */ /* 0x000ee20000000800 */
[----:B------:R-:W-:-:S07]  /*52a0*/  FMUL R67, R67, 1.4426950216293334961 ;  /* 0x3fb8aa3b43437820 */ /* 0x000fce0000400000 */
[----:B------:R-:W0:Y:S08]  /*52b0*/  MUFU.EX2 R24, R65 ;  /* 0x0000004100187308 */ /* 0x000e300000000800 */
[----:B------:R-:W0:Y:S08]  /*52c0*/  MUFU.EX2 R83, R59 ;  /* 0x0000003b00537308 */ /* 0x000e300000000800 */
[----:B------:R-:W0:Y:S08]  /*52d0*/  MUFU.EX2 R28, R62 ;  /* 0x0000003e001c7308 */ /* 0x000e300000000800 */
[----:B------:R-:W0:Y:S08]  /*52e0*/  MUFU.EX2 R25, R53 ;  /* 0x0000003500197308 */ /* 0x000e300000000800 */
[----:B------:R-:W2:Y:S01]  /*52f0*/  MUFU.EX2 R21, R66 ;  /* 0x0000004200157308 */ /* 0x000ea20000000800 */
[----:B------:R-:W-:-:S07]  /*5300*/  LOP3.LUT R32, R124, 0x40, RZ, 0x3c, !PT ;  /* 0x000000407c207812 */ /* 0x000fce00078e3cff */
[----:B------:R-:W4:Y:S01]  /*5310*/  MUFU.EX2 R20, R67 ;  /* 0x0000004300147308 */ /* 0x000f220000000800 */
[----:B0-----:R-:W-:Y:S01]  /*5320*/  STL [R1+0x50], R84 ;  /* 0x0000505401007387 */ /* 0x001fe20000100800 */
[----:B------:R-:W-:-:S03]  /*5330*/  FFMA R56, R56, UR13, -R0 ;  /* 0x0000000d38387c23 */ /* 0x000fc60008000800 */
[----:B-1----:R-:W-:Y:S04]  /*5340*/  STL [R1+0x58], R82 ;  /* 0x0000585201007387 */ /* 0x002fe80000100800 */
[----:B--2---:R-:W-:Y:S04]  /*5350*/  STL [R1+0x64], R29 ;  /* 0x0000641d01007387 */ /* 0x004fe80000100800 */
[----:B---3--:R-:W-:Y:S04]  /*5360*/  STL [R1+0x6c], R81 ;  /* 0x00006c5101007387 */ /* 0x008fe80000100800 */
        /* <DEDUP_REMOVED lines=8> */
[----:B------:R-:W-:-:S03]  /*53f0*/  FMUL R56, R56, 1.4426950216293334961 ;  /* 0x3fb8aa3b38387820 */ /* 0x000fc60000400000 */
[----:B------:R-:W-:Y:S04]  /*5400*/  STL [R1+0x70], R24 ;  /* 0x0000701801007387 */ /* 0x000fe80000100800 */
[----:B------:R-:W-:Y:S04]  /*5410*/  STS.U8 [R32+UR6+0x8200], R116 ;  /* 0x0082007420007988 */ /* 0x000fe80008000006 */
[----:B------:R-:W-:Y:S04]  /*5420*/  STL [R1+0x4c], R83 ;  /* 0x00004c5301007387 */ /* 0x000fe80000100800 */
[----:B------:R-:W-:Y:S04]  /*5430*/  STS.U8 [R32+UR6+0x8600], R109 ;  /* 0x0086006d20007988 */ /* 0x000fe80008000006 */
[----:B------:R-:W-:Y:S04]  /*5440*/  STL [R1+0x54], R28 ;  /* 0x0000541c01007387 */ /* 0x000fe80000100800 */
[----:B------:R-:W-:Y:S04]  /*5450*/  STS.U8 [R32+UR6+0x8a00], R104 ;  /* 0x008a006820007988 */ /* 0x000fe80008000006 */
[----:B------:R-:W-:Y:S04]  /*5460*/  STL [R1+0x5c], R25 ;  /* 0x00005c1901007387 */ /* 0x000fe80000100800 */
[----:B------:R-:W-:Y:S01]  /*5470*/  STS.U8 [R32+UR6+0x8e00], R100 ;  /* 0x008e006420007988 */ /* 0x000fe20008000006 */
[----:B------:R4:W-:Y:S03]  /*5480*/  MUFU.EX2 R47, R56 ;  /* 0x00000038002f7308 */ /* 0x0009e60000000800 */
[----:B------:R-:W-:Y:S04]  /*5490*/  STL [R1+0x68], R21 ;  /* 0x0000681501007387 */ /* 0x000fe80000100800 */
[----:B------:R-:W-:Y:S04]  /*54a0*/  STS.U8 [R32+UR6+0x9200], R93 ;  /* 0x0092005d20007988 */ /* 0x000fe80008000006 */
[----:B------:R-:W-:Y:S01]  /*54b0*/  STL [R1+0x214], R124 ;  /* 0x0002147c01007387 */ /* 0x000fe20000100800 */
[----:B----4-:R-:W-:-:S03]  /*54c0*/  F2FP.SATFINITE.E4M3.F32.PACK_AB_MERGE_C R56, R20, R21, RZ ;  /* 0x000000151438723e */ /* 0x010fc600048070ff */
[----:B------:R-:W-:Y:S04]  /*54d0*/  STS.U8 [R32+UR6+0x9600], R88 ;  /* 0x0096005820007988 */ /* 0x000fe80008000006 */
[----:B------:R-:W-:Y:S04]  /*54e0*/  STL [R1+0x60], R20 ;  /* 0x0000601401007387 */ /* 0x000fe80000100800 */
[----:B------:R-:W-:Y:S04]  /*54f0*/  STS.U8 [R32+UR6+0x9a00], R72 ;  /* 0x009a004820007988 */ /* 0x000fe80008000006 */
[----:B------:R0:W-:Y:S04]  /*5500*/  STS.U8 [R32+UR6+0x9e00], R68 ;  /* 0x009e004420007988 */ /* 0x0001e80008000006 */
[----:B------:R-:W2:Y:S04]  /*5510*/  LDL.LU R69, [R1+0x78] ;  /* 0x0000780001457983 */ /* 0x000ea80000300800 */
[----:B0-----:R-:W3:Y:S04]  /*5520*/  LDL.LU R68, [R1+0x7c] ;  /* 0x00007c0001447983 */ /* 0x001ee80000300800 */
[----:B------:R-:W4:Y:S04]  /*5530*/  LDL.LU R21, [R1+0x80] ;  /* 0x0000800001157983 */ /* 0x000f280000300800 */
[----:B------:R-:W2:Y:S01]  /*5540*/  LDL.LU R20, [R1+0x84] ;  /* 0x0000840001147983 */ /* 0x000ea20000300800 */
[----:B------:R-:W-:Y:S01]  /*5550*/  FFMA R58, R58, UR13, -R2 ;  /* 0x0000000d3a3a7c23 */ /* 0x000fe20008000802 */
[----:B------:R-:W-:Y:S01]  /*5560*/  FADD R67, -R0, R80 ;  /* 0x0000005000437221 */ /* 0x000fe20000000100 */
[----:B------:R-:W-:Y:S01]  /*5570*/  FADD R62, -R2, R79 ;  /* 0x0000004f023e7221 */ /* 0x000fe20000000100 */
[----:B------:R-:W-:Y:S01]  /*5580*/  F2FP.SATFINITE.E4M3.F32.PACK_AB_MERGE_C R57, R24, R81, RZ ;  /* 0x000000511839723e */ /* 0x000fe200048070ff */
[----:B------:R-:W-:Y:S01]  /*5590*/  FMUL R58, R58, 1.4426950216293334961 ;  /* 0x3fb8aa3b3a3a7820 */ /* 0x000fe20000400000 */
[----:B------:R-:W-:Y:S01]  /*55a0*/  FMUL R67, R67, 1.4426950216293334961 ;  /* 0x3fb8aa3b43437820 */ /* 0x000fe20000400000 */
[----:B------:R-:W3:Y:S02]  /*55b0*/  LDL.LU R80, [R1+0x88] ;  /* 0x0000880001507983 */ /* 0x000ee40000300800 */
[----:B------:R-:W0:Y:S01]  /*55c0*/  MUFU.EX2 R46, R58 ;  /* 0x0000003a002e7308 */ /* 0x000e220000000800 */
[----:B------:R-:W-:Y:S01]  /*55d0*/  FMUL R62, R62, 1.4426950216293334961 ;  /* 0x3fb8aa3b3e3e7820 */ /* 0x000fe20000400000 */
[----:B------:R-:W-:Y:S01]  /*55e0*/  F2FP.SATFINITE.E4M3.F32.PACK_AB_MERGE_C R60, R29, R82, RZ ;  /* 0x000000521d3c723e */ /* 0x000fe200048070ff */
[----:B------:R-:W3:Y:S04]  /*55f0*/  LDL.LU R81, [R1+0x8c] ;  /* 0x00008c0001517983 */ /* 0x000ee80000300800 */
[----:B------:R-:W3:Y:S01]  /*5600*/  LDL.LU R82, [R1+0x90] ;  /* 0x0000900001527983 */ /* 0x000ee20000300800 */
[----:B------:R-:W1:Y:S08]  /*5610*/  MUFU.EX2 R24, R67 ;  /* 0x0000004300187308 */ /* 0x000e700000000800 */
[----:B------:R-:W4:Y:S01]  /*5620*/  MUFU.EX2 R124, R62 ;  /* 0x0000003e007c7308 */ /* 0x000f220000000800 */
[----:B0-----:R-:W-:-:S02]  /*5630*/  F2FP.SATFINITE.E4M3.F32.PACK_AB_MERGE_C R58, R83, R46, RZ ;  /* 0x0000002e533a723e */ /* 0x001fc400048070ff */
[----:B------:R-:W3:Y:S04]  /*5640*/  LDL.LU R83, [R1+0x94] ;  /* 0x0000940001537983 */ /* 0x000ee80000300800 */
[----:B-1----:R-:W-:Y:S04]  /*5650*/  STL [R1+0x1c], R24 ;  /* 0x00001c1801007387 */ /* 0x002fe80000100800 */
[----:B------:R-:W3:Y:S04]  /*5660*/  LDL.LU R91, [R1+0x98] ;  /* 0x00009800015b7983 */ /* 0x000ee80000300800 */
[----:B------:R-:W3:Y:S04]  /*5670*/  LDL.LU R90, [R1+0x9c] ;  /* 0x00009c00015a7983 */ /* 0x000ee80000300800 */
[----:B------:R-:W3:Y:S04]  /*5680*/  LDL.LU R86, [R1+0xa0] ;  /* 0x0000a00001567983 */ /* 0x000ee80000300800 */
[----:B------:R-:W3:Y:S04]  /*5690*/  LDL.LU R87, [R1+0xa4] ;  /* 0x0000a40001577983 */ /* 0x000ee80000300800 */
[----:B------:R-:W3:Y:S04]  /*56a0*/  LDL.LU R92, [R1+0xa8] ;  /* 0x0000a800015c7983 */ /* 0x000ee80000300800 */
[----:B------:R-:W3:Y:S01]  /*56b0*/  LDL.LU R93, [R1+0xac] ;  /* 0x0000ac00015d7983 */ /* 0x000ee20000300800 */
[----:B------:R-:W-:Y:S01]  /*56c0*/  FMUL R52, R52, 1.4426950216293334961 ;  /* 0x3fb8aa3b34347820 */ /* 0x000fe20000400000 */
[----:B------:R-:W0:Y:S01]  /*56d0*/  S2R R123, SR_TID.X ;  /* 0x00000000007b7919 */ /* 0x000e220000002100 */
[--C-:B------:R-:W-:Y:S01]  /*56e0*/  FFMA R54, R54, UR13, -R2.reuse ;  /* 0x0000000d36367c23 */ /* 0x100fe20008000802 */
[----:B------:R-:W-:Y:S01]  /*56f0*/  FFMA R55, R55, UR13, -R2 ;  /* 0x0000000d37377c23 */ /* 0x000fe20008000802 */
[----:B------:R-:W-:-:S02]  /*5700*/  F2FP.SATFINITE.E4M3.F32.PACK_AB_MERGE_C R61, R25, R28, RZ ;  /* 0x0000001c193d723e */ /* 0x000fc400048070ff */
[----:B------:R-:W-:Y:S01]  /*5710*/  F2FP.F16.E4M3.UNPACK_B R56, R56 ;  /* 0x00000038ff38723e */ /* 0x000fe200020006ff */
[--C-:B------:R-:W-:Y:S01]  /*5720*/  FFMA R8, R8, UR13, -R0.reuse ;  /* 0x0000000d08087c23 */ /* 0x100fe20008000800 */
[--C-:B------:R-:W-:Y:S01]  /*5730*/  FFMA R4, R4, UR13, -R0.reuse ;  /* 0x0000000d04047c23 */ /* 0x100fe20008000800 */
[--C-:B------:R-:W-:Y:S01]  /*5740*/  FFMA R5, R5, UR13, -R0.reuse ;  /* 0x0000000d05057c23 */ /* 0x100fe20008000800 */
[--C-:B------:R-:W-:Y:S01]  /*5750*/  FFMA R9, R9, UR13, -R0.reuse ;  /* 0x0000000d09097c23 */ /* 0x100fe20008000800 */
[--C-:B------:R-:W-:Y:S01]  /*5760*/  FFMA R12, R12, UR13, -R0.reuse ;  /* 0x0000000d0c0c7c23 */ /* 0x100fe20008000800 */
[--C-:B------:R-:W-:Y:S01]  /*5770*/  FFMA R13, R13, UR13, -R0.reuse ;  /* 0x0000000d0d0d7c23 */ /* 0x100fe20008000800 */
[--C-:B------:R-:W-:Y:S01]  /*5780*/  FFMA R16, R16, UR13, -R0.reuse ;  /* 0x0000000d10107c23 */ /* 0x100fe20008000800 */
[----:B------:R-:W-:Y:S01]  /*5790*/  FFMA R17, R17, UR13, -R0 ;  /* 0x0000000d11117c23 */ /* 0x000fe20008000800 */
[--C-:B------:R-:W-:Y:S01]  /*57a0*/  FFMA R10, R10, UR13, -R2.reuse ;  /* 0x0000000d0a0a7c23 */ /* 0x100fe20008000802 */
[--C-:B------:R-:W-:Y:S01]  /*57b0*/  FFMA R6, R6, UR13, -R2.reuse ;  /* 0x0000000d06067c23 */ /* 0x100fe20008000802 */
[--C-:B------:R-:W-:Y:S01]  /*57c0*/  FFMA R11, R11, UR13, -R2.reuse ;  /* 0x0000000d0b0b7c23 */ /* 0x100fe20008000802 */
[--C-:B------:R-:W-:Y:S01]  /*57d0*/  FFMA R14, R14, UR13, -R2.reuse ;  /* 0x0000000d0e0e7c23 */ /* 0x100fe20008000802 */
[----:B------:R-:W-:Y:S01]  /*57e0*/  FFMA R18, R18, UR13, -R2 ;  /* 0x0000000d12127c23 */ /* 0x000fe20008000802 */
[----:B------:R-:W-:Y:S01]  /*57f0*/  BAR.SYNC.DEFER_BLOCKING 0x0 ;  /* 0x0000000000007b1d */ /* 0x000fe20000010000 */
[----:B----4-:R-:W-:-:S05]  /*5800*/  FMUL R74, R124, R21 ;  /* 0x000000157c4a7220 */ /* 0x010fca0000400000 */
[----:B------:R-:W4:Y:S01]  /*5810*/  LDL.LU R21, [R1+0xb0] ;  /* 0x0000b00001157983 */ /* 0x000f220000300800 */
[----:B--2---:R-:W-:-:S03]  /*5820*/  FMUL R75, R124, R20 ;  /* 0x000000147c4b7220 */ /* 0x004fc60000400000 */
[----:B------:R-:W2:Y:S04]  /*5830*/  LDL.LU R20, [R1+0xb4] ;  /* 0x0000b40001147983 */ /* 0x000ea80000300800 */
[----:B------:R-:W3:Y:S04]  /*5840*/  LDL.LU R100, [R1+0xc8] ;  /* 0x0000c80001647983 */ /* 0x000ee80000300800 */
        /* <DEDUP_REMOVED lines=10> */
[----:B------:R-:W3:Y:S01]  /*58f0*/  LDL.LU R116, [R1+0xec] ;  /* 0x0000ec0001747983 */ /* 0x000ee20000300800 */
[----:B------:R1:W0:Y:S02]  /*5900*/  MUFU.EX2 R39, R52 ;  /* 0x0000003400277308 */ /* 0x0002240000000800 */
[----:B-1----:R-:W1:Y:S01]  /*5910*/  S2R R52, SR_TID.X ;  /* 0x0000000000347919 */ /* 0x002e620000002100 */
[----:B------:R-:W-:Y:S01]  /*5920*/  FMUL R54, R54, 1.4426950216293334961 ;  /* 0x3fb8aa3b36367820 */ /* 0x000fe20000400000 */
[----:B------:R-:W-:Y:S01]  /*5930*/  FMUL R55, R55, 1.4426950216293334961 ;  /* 0x3fb8aa3b37377820 */ /* 0x000fe20000400000 */
[----:B0-----:R-:W-:-:S03]  /*5940*/  LOP3.LUT R123, R123, 0x7, RZ, 0xc0, !PT ;  /* 0x000000077b7b7812 */ /* 0x001fc600078ec0ff */
[----:B------:R1:W-:Y:S08]  /*5950*/  MUFU.EX2 R42, R54 ;  /* 0x00000036002a7308 */ /* 0x0003f00000000800 */
[----:B------:R0:W0:Y:S01]  /*5960*/  MUFU.EX2 R43, R55 ;  /* 0x00000037002b7308 */ /* 0x0000220000000800 */
[----:B------:R-:W-:Y:S01]  /*5970*/  IMAD R3, R123, 0x90, RZ ;  /* 0x000000907b037824 */ /* 0x000fe200078e02ff */
[----:B------:R-:W-:-:S04]  /*5980*/  F2FP.SATFINITE.E4M3.F32.PACK_AB_MERGE_C R122, R39, R50, RZ ;  /* 0x00000032277a723e */ /* 0x000fc800048070ff */
[----:B------:R-:W-:Y:S01]  /*5990*/  F2FP.F16.E4M3.UNPACK_B R122, R122 ;  /* 0x0000007aff7a723e */ /* 0x000fe200020006ff */
[----:B-1----:R-:W-:Y:S01]  /*59a0*/  IMAD.SHL.U32 R54, R52, 0x2, RZ ;  /* 0x0000000234367824 */ /* 0x002fe200078e00ff */
[----:B------:R-:W-:-:S04]  /*59b0*/  F2FP.SATFINITE.E4M3.F32.PACK_AB_MERGE_C R52, R84, R47, RZ ;  /* 0x0000002f5434723e */ /* 0x000fc800048070ff */
[----:B------:R-:W-:Y:S02]  /*59c0*/  F2FP.F16.E4M3.UNPACK_B R52, R52 ;  /* 0x00000034ff34723e */ /* 0x000fe400020006ff */
[----:B------:R-:W-:Y:S02]  /*59d0*/  LOP3.LUT R3, R3, 0x30, R54, 0x78, !PT ;  /* 0x0000003003037812 */ /* 0x000fe400078e7836 */
[----:B------:R-:W-:Y:S02]  /*59e0*/  SEL R123, R122, R52, !P1 ;  /* 0x000000347a7b7207 */ /* 0x000fe40004800000 */
[----:B------:R-:W-:Y:S02]  /*59f0*/  SEL R122, R52, R122, !P1 ;  /* 0x0000007a347a7207 */ /* 0x000fe40004800000 */
[----:B0-----:R-:W0:Y:S01]  /*5a00*/  LDSM.16.M88.4 R52, [R3+UR6+0x8000] ;  /* 0x008000060334783b */ /* 0x001e220008000200 */
[----:B------:R-:W-:Y:S02]  /*5a10*/  F2FP.SATFINITE.E4M3.F32.PACK_AB_MERGE_C R63, R43, R42, RZ ;  /* 0x0000002a2b3f723e */ /* 0x000fe400048070ff */
[----:B------:R-:W-:-:S02]  /*5a20*/  F2FP.F16.E4M3.UNPACK_B R58, R58 ;  /* 0x0000003aff3a723e */ /* 0x000fc400020006ff */
[----:B------:R-:W-:Y:S02]  /*5a30*/  F2FP.F16.E4M3.UNPACK_B R63, R63 ;  /* 0x0000003fff3f723e */ /* 0x000fe400020006ff */
[----:B------:R-:W-:Y:S02]  /*5a40*/  F2FP.F16.E4M3.UNPACK_B R60, R60 ;  /* 0x0000003cff3c723e */ /* 0x000fe400020006ff */
[----:B------:R-:W-:Y:S02]  /*5a50*/  F2FP.F16.E4M3.UNPACK_B R57, R57 ;  /* 0x00000039ff39723e */ /* 0x000fe400020006ff */
[----:B------:R-:W-:Y:S02]  /*5a60*/  F2FP.F16.E4M3.UNPACK_B R61, R61 ;  /* 0x0000003dff3d723e */ /* 0x000fe400020006ff */
[----:B------:R-:W-:Y:S02]  /*5a70*/  SEL R66, R63, R58, !P1 ;  /* 0x0000003a3f427207 */ /* 0x000fe40004800000 */
[----:B------:R-:W-:Y:S01]  /*5a80*/  SEL R64, R60, R57, !P1 ;  /* 0x000000393c407207 */ /* 0x000fe20004800000 */
[----:B----4-:R-:W-:-:S02]  /*5a90*/  FMUL R94, R124, R21 ;  /* 0x000000157c5e7220 */ /* 0x010fc40000400000 */
[----:B------:R-:W4:Y:S01]  /*5aa0*/  LDL.LU R21, [R1+0x100] ;  /* 0x0001000001157983 */ /* 0x000f220000300800 */
[----:B--2---:R-:W-:-:S03]  /*5ab0*/  FMUL R95, R124, R20 ;  /* 0x000000147c5f7220 */ /* 0x004fc60000400000 */
[----:B------:R-:W2:Y:S04]  /*5ac0*/  LDL.LU R20, [R1+0x104] ;  /* 0x0001040001147983 */ /* 0x000ea80000300800 */
[----:B------:R-:W2:Y:S04]  /*5ad0*/  LDL.LU R119, [R1+0xf8] ;  /* 0x0000f80001777983 */ /* 0x000ea80000300800 */
[----:B------:R-:W4:Y:S01]  /*5ae0*/  LDL.LU R118, [R1+0xfc] ;  /* 0x0000fc0001767983 */ /* 0x000f220000300800 */
[----:B------:R-:W-:Y:S02]  /*5af0*/  SEL R63, R58, R63, !P1 ;  /* 0x0000003f3a3f7207 */ /* 0x000fe40004800000 */
[----:B------:R-:W-:-:S02]  /*5b00*/  SEL R60, R57, R60, !P1 ;  /* 0x0000003c393c7207 */ /* 0x000fc40004800000 */
[----:B------:R-:W-:Y:S02]  /*5b10*/  SEL R65, R61, R56, !P1 ;  /* 0x000000383d417207 */ /* 0x000fe40004800000 */
[----:B------:R-:W-:Y:S02]  /*5b20*/  LOP3.LUT R25, R125, 0x1, RZ, 0x3c, !PT ;  /* 0x000000017d197812 */ /* 0x000fe400078e3cff */
[----:B------:R-:W-:Y:S01]  /*5b30*/  SEL R61, R56, R61, !P1 ;  /* 0x0000003d383d7207 */ /* 0x000fe20004800000 */
[----:B------:R-:W-:Y:S04]  /*5b40*/  SHFL.IDX PT, R123, R123, R125, 0x1f ;  /* 0x00001f7d7b7b7589 */ /* 0x000fe800000e0000 */
[----:B------:R-:W1:Y:S04]  /*5b50*/  SHFL.IDX PT, R122, R122, R25, 0x1f ;  /* 0x00001f197a7a7589 */ /* 0x000e6800000e0000 */
[----:B------:R-:W-:Y:S04]  /*5b60*/  SHFL.IDX PT, R33, R63, R25, 0x1f ;  /* 0x00001f193f217589 */ /* 0x000fe800000e0000 */
[----:B------:R-:W-:Y:S04]  /*5b70*/  SHFL.IDX PT, R29, R60, R25, 0x1f ;  /* 0x00001f193c1d7589 */ /* 0x000fe800000e0000 */
[----:B------:R-:W1:Y:S04]  /*5b80*/  SHFL.IDX PT, R36, R66, R125, 0x1f ;  /* 0x00001f7d42247589 */ /* 0x000e6800000e0000 */
[----:B------:R-:W1:Y:S04]  /*5b90*/  SHFL.IDX PT, R32, R64, R125, 0x1f ;  /* 0x00001f7d40207589 */ /* 0x000e6800000e0000 */
[----:B------:R-:W-:Y:S04]  /*5ba0*/  SHFL.IDX PT, R28, R65, R125, 0x1f ;  /* 0x00001f7d411c7589 */ /* 0x000fe800000e0000 */
[----:B------:R-:W1:Y:S04]  /*5bb0*/  SHFL.IDX PT, R25, R61, R25, 0x1f ;  /* 0x00001f193d197589 */ /* 0x000e6800000e0000 */
[----:B------:R-:W1:Y:S04]  /*5bc0*/  LDSM.16.M88.4 R56, [R3+UR6+0x8400] ;  /* 0x008400060338783b */ /* 0x000e680008000200 */
[----:B------:R-:W1:Y:S01]  /*5bd0*/  LDSM.16.M88.4 R60, [R3+UR6+0x8800] ;  /* 0x00880006033c783b */ /* 0x000e620008000200 */
[C---:B------:R-:W-:Y:S01]  /*5be0*/  FMUL R72, R24.reuse, R69 ;  /* 0x0000004518487220 */ /* 0x040fe20000400000 */
[----:B---3--:R-:W-:Y:S01]  /*5bf0*/  FMUL R73, R24, R68 ;  /* 0x0000004418497220 */ /* 0x008fe20000400000 */
[----:B0-----:R-:W-:Y:S01]  /*5c00*/  F2FP.F16.E4M3.UNPACK_B R76, R52 ;  /* 0x00000034ff4c723e */ /* 0x001fe200020006ff */
[----:B------:R-:W0:Y:S01]  /*5c10*/  LDSM.16.M88.4 R64, [R3+UR6+0x8c00] ;  /* 0x008c00060340783b */ /* 0x000e220008000200 */
[----:B------:R-:W-:-:S02]  /*5c20*/  F2FP.F16.E4M3.UNPACK_B R77, R53 ;  /* 0x00000035ff4d723e */ /* 0x000fc400020006ff */
[----:B-1----:R-:W-:Y:S02]  /*5c30*/  SEL R68, R123, R122, !P0 ;  /* 0x0000007a7b447207 */ /* 0x002fe40004000000 */
[----:B------:R-:W-:Y:S02]  /*5c40*/  SEL R69, R36, R33, !P0 ;  /* 0x0000002124457207 */ /* 0x000fe40004000000 */
[----:B------:R-:W-:Y:S02]  /*5c50*/  SEL R70, R32, R29, !P0 ;  /* 0x0000001d20467207 */ /* 0x000fe40004000000 */
[----:B------:R-:W-:-:S07]  /*5c60*/  SEL R71, R28, R25, !P0 ;  /* 0x000000191c477207 */ /* 0x000fce0004000000 */
[----:B------:R-:W-:Y:S01]  /*5c70*/  HMMA.16816.F32 R72, R68, R76, R72 ;  /* 0x0000004c4448723c */ /* 0x000fe20000001848 */
[----:B------:R-:W1:Y:S01]  /*5c80*/  LDSM.16.M88.4 R76, [R3+UR6+0x9000] ;  /* 0x00900006034c783b */ /* 0x000e620008000200 */
[C---:B------:R-:W-:Y:S01]  /*5c90*/  FMUL R80, R24.reuse, R80 ;  /* 0x0000005018507220 */ /* 0x040fe20000400000 */
[----:B------:R-:W-:Y:S01]  /*5ca0*/  FMUL R81, R24, R81 ;  /* 0x0000005118517220 */ /* 0x000fe20000400000 */
[C---:B------:R-:W-:Y:S01]  /*5cb0*/  FMUL R82, R124.reuse, R82 ;  /* 0x000000527c527220 */ /* 0x040fe20000400000 */
[C---:B------:R-:W-:Y:S01]  /*5cc0*/  FMUL R83, R124.reuse, R83 ;  /* 0x000000537c537220 */ /* 0x040fe20000400000 */
[----:B------:R-:W-:Y:S02]  /*5cd0*/  F2FP.F16.E4M3.UNPACK_B R84, R56 ;  /* 0x00000038ff54723e */ /* 0x000fe400020006ff */
[----:B------:R-:W-:Y:S01]  /*5ce0*/  F2FP.F16.E4M3.UNPACK_B R85, R57 ;  /* 0x00000039ff55723e */ /* 0x000fe200020006ff */
[C---:B------:R-:W-:Y:S01]  /*5cf0*/  FMUL R86, R124.reuse, R86 ;  /* 0x000000567c567220 */ /* 0x040fe20000400000 */
[----:B------:R-:W-:Y:S01]  /*5d00*/  F2FP.F16.E4M3.UNPACK_B R88, R60 ;  /* 0x0000003cff58723e */ /* 0x000fe200020006ff */
[----:B------:R-:W-:Y:S01]  /*5d10*/  FMUL R87, R124, R87 ;  /* 0x000000577c577220 */ /* 0x000fe20000400000 */
[----:B------:R-:W-:-:S03]  /*5d20*/  F2FP.F16.E4M3.UNPACK_B R89, R61 ;  /* 0x0000003dff59723e */ /* 0x000fc600020006ff */
[----:B------:R-:W-:Y:S01]  /*5d30*/  HMMA.16816.F32 R80, R68, R84, R80 ;  /* 0x000000544450723c */ /* 0x000fe20000001850 */
[C---:B------:R-:W-:Y:S01]  /*5d40*/  FMUL R84, R24.reuse, R91 ;  /* 0x0000005b18547220 */ /* 0x040fe20000400000 */
[C---:B------:R-:W-:Y:S01]  /*5d50*/  FMUL R85, R24.reuse, R90 ;  /* 0x0000005a18557220 */ /* 0x040fe20000400000 */
[----:B0-----:R-:W-:Y:S01]  /*5d60*/  F2FP.F16.E4M3.UNPACK_B R96, R64 ;  /* 0x00000040ff60723e */ /* 0x001fe200020006ff */
[C---:B------:R-:W-:Y:S01]  /*5d70*/  FMUL R92, R24.reuse, R92 ;  /* 0x0000005c185c7220 */ /* 0x040fe20000400000 */
[----:B------:R-:W-:Y:S01]  /*5d80*/  F2FP.F16.E4M3.UNPACK_B R97, R65 ;  /* 0x00000041ff61723e */ /* 0x000fe200020006ff */
[----:B------:R-:W-:-:S03]  /*5d90*/  FMUL R93, R24, R93 ;  /* 0x0000005d185d7220 */ /* 0x000fc60000400000 */
[----:B------:R-:W-:Y:S01]  /*5da0*/  HMMA.16816.F32 R84, R68, R88, R84 ;  /* 0x000000584454723c */ /* 0x000fe20000001854 */
[----:B------:R-:W0:Y:S01]  /*5db0*/  LDSM.16.M88.4 R88, [R3+UR6+0x9400] ;  /* 0x009400060358783b */ /* 0x000e220008000200 */
[C---:B------:R-:W-:Y:S01]  /*5dc0*/  FMUL R100, R24.reuse, R100 ;  /* 0x0000006418647220 */ /* 0x040fe20000400000 */
[----:B------:R-:W-:Y:S01]  /*5dd0*/  FMUL R101, R24, R101 ;  /* 0x0000006518657220 */ /* 0x000fe20000400000 */
[C---:B------:R-:W-:Y:S01]  /*5de0*/  FMUL R102, R124.reuse, R102 ;  /* 0x000000667c667220 */ /* 0x040fe20000400000 */
[----:B------:R-:W-:-:S03]  /*5df0*/  FMUL R103, R124, R103 ;  /* 0x000000677c677220 */ /* 0x000fc60000400000 */
[----:B------:R-:W-:Y:S01]  /*5e00*/  HMMA.16816.F32 R92, R68, R96, R92 ;  /* 0x00000060445c723c */ /* 0x000fe2000000185c */
[----:B------:R-:W3:Y:S01]  /*5e10*/  LDSM.16.M88.4 R96, [R3+UR6+0x9800] ;  /* 0x009800060360783b */ /* 0x000ee20008000200 */
[----:B-1----:R-:W-:Y:S02]  /*5e20*/  F2FP.F16.E4M3.UNPACK_B R104, R76 ;  /* 0x0000004cff68723e */ /* 0x002fe400020006ff */
[----:B------:R-:W-:-:S07]  /*5e30*/  F2FP.F16.E4M3.UNPACK_B R105, R77 ;  /* 0x0000004dff69723e */ /* 0x000fce00020006ff */
[----:B------:R-:W-:Y:S01]  /*5e40*/  HMMA.16816.F32 R100, R68, R104, R100 ;  /* 0x000000684464723c */ /* 0x000fe20000001864 */
[----:B------:R-:W1:Y:S01]  /*5e50*/  LDSM.16.M88.4 R104, [R3+UR6+0x9c00] ;  /* 0x009c00060368783b */ /* 0x000e620008000200 */
[C---:B------:R-:W-:Y:S01]  /*5e60*/  FMUL R108, R24.reuse, R108 ;  /* 0x0000006c186c7220 */ /* 0x040fe20000400000 */
[----:B------:R-:W-:Y:S01]  /*5e70*/  FMUL R109, R24, R109 ;  /* 0x0000006d186d7220 */ /* 0x000fe20000400000 */
[C---:B------:R-:W-:Y:S01]  /*5e80*/  FMUL R110, R124.reuse, R110 ;  /* 0x0000006e7c6e7220 */ /* 0x040fe20000400000 */
[C---:B------:R-:W-:Y:S01]  /*5e90*/  FMUL R111, R124.reuse, R111 ;  /* 0x0000006f7c6f7220 */ /* 0x040fe20000400000 */
[C---:B------:R-:W-:Y:S01]  /*5ea0*/  FMUL R114, R124.reuse, R114 ;  /* 0x000000727c727220 */ /* 0x040fe20000400000 */
[----:B------:R-:W-:Y:S01]  /*5eb0*/  FMUL R115, R124, R115 ;  /* 0x000000737c737220 */ /* 0x000fe20000400000 */
[----:B0-----:R-:W-:Y:S02]  /*5ec0*/  F2FP.F16.E4M3.UNPACK_B R112, R88 ;  /* 0x00000058ff70723e */ /* 0x001fe400020006ff */
[----:B------:R-:W-:-:S07]  /*5ed0*/  F2FP.F16.E4M3.UNPACK_B R113, R89 ;  /* 0x00000059ff71723e */ /* 0x000fce00020006ff */
[----:B------:R-:W-:Y:S01]  /*5ee0*/  HMMA.16816.F32 R108, R68, R112, R108 ;  /* 0x00000070446c723c */ /* 0x000fe2000000186c */
[C---:B------:R-:W-:Y:S01]  /*5ef0*/  FMUL R112, R24.reuse, R117 ;  /* 0x0000007518707220 */ /* 0x040fe20000400000 */
[----:B------:R-:W-:Y:S01]  /*5f00*/  FMUL R113, R24, R116 ;  /* 0x0000007418717220 */ /* 0x000fe20000400000 */
[----:B---3--:R-:W-:Y:S02]  /*5f10*/  F2FP.F16.E4M3.UNPACK_B R116, R96 ;  /* 0x00000060ff74723e */ /* 0x008fe400020006ff */
[----:B------:R-:W-:Y:S01]  /*5f20*/  F2FP.F16.E4M3.UNPACK_B R117, R97 ;  /* 0x00000061ff75723e */ /* 0x000fe200020006ff */
[----:B------:R-:W-:Y:S01]  /*5f30*/  FMUL R8, R8, 1.4426950216293334961 ;  /* 0x3fb8aa3b08087820 */ /* 0x000fe20000400000 */
[----:B------:R-:W-:Y:S01]  /*5f40*/  FMUL R4, R4, 1.4426950216293334961 ;  /* 0x3fb8aa3b04047820 */ /* 0x000fe20000400000 */
[----:B------:R-:W-:Y:S01]  /*5f50*/  FMUL R5, R5, 1.4426950216293334961 ;  /* 0x3fb8aa3b05057820 */ /* 0x000fe20000400000 */
[----:B-1----:R-:W-:-:S03]  /*5f60*/  F2FP.F16.E4M3.UNPACK_B R120, R104 ;  /* 0x00000068ff78723e */ /* 0x002fc600020006ff */
[----:B------:R-:W-:Y:S01]  /*5f70*/  HMMA.16816.F32 R112, R68, R116, R112 ;  /* 0x000000744470723c */ /* 0x000fe20000001870 */
[----:B------:R-:W-:Y:S01]  /*5f80*/  F2FP.F16.E4M3.UNPACK_B R121, R105 ;  /* 0x00000069ff79723e */ /* 0x000fe200020006ff */
[----:B------:R-:W-:Y:S01]  /*5f90*/  FMUL R9, R9, 1.4426950216293334961 ;  /* 0x3fb8aa3b09097820 */ /* 0x000fe20000400000 */
[----:B------:R-:W-:Y:S01]  /*5fa0*/  FMUL R12, R12, 1.4426950216293334961 ;  /* 0x3fb8aa3b0c0c7820 */ /* 0x000fe20000400000 */
[----:B------:R-:W-:Y:S01]  /*5fb0*/  FMUL R13, R13, 1.4426950216293334961 ;  /* 0x3fb8aa3b0d0d7820 */ /* 0x000fe20000400000 */
[----:B------:R-:W-:Y:S01]  /*5fc0*/  FMUL R16, R16, 1.4426950216293334961 ;  /* 0x3fb8aa3b10107820 */ /* 0x000fe20000400000 */
[----:B------:R-:W-:Y:S01]  /*5fd0*/  FMUL R17, R17, 1.4426950216293334961 ;  /* 0x3fb8aa3b11117820 */ /* 0x000fe20000400000 */
[----:B------:R0:W-:Y:S01]  /*5fe0*/  STL [R1+0x218], R124 ;  /* 0x0002187c01007387 */ /* 0x0001e20000100800 */
[----:B------:R-:W-:Y:S01]  /*5ff0*/  FMUL R11, R11, 1.4426950216293334961 ;  /* 0x3fb8aa3b0b0b7820 */ /* 0x000fe20000400000 */
[----:B------:R-:W-:Y:S01]  /*6000*/  FMUL R14, R14, 1.4426950216293334961 ;  /* 0x3fb8aa3b0e0e7820 */ /* 0x000fe20000400000 */
[----:B------:R-:W-:Y:S01]  /*6010*/  FMUL R18, R18, 1.4426950216293334961 ;  /* 0x3fb8aa3b12127820 */ /* 0x000fe20000400000 */
[----:B--2---:R-:W-:Y:S01]  /*6020*/  FMUL R116, R24, R119 ;  /* 0x0000007718747220 */ /* 0x004fe20000400000 */
[----:B------:R-:W-:Y:S01]  /*6030*/  FMUL R119, R124, R20 ;  /* 0x000000147c777220 */ /* 0x000fe20000400000 */
[----:B----4-:R-:W-:Y:S01]  /*6040*/  FMUL R117, R24, R118 ;  /* 0x0000007618757220 */ /* 0x010fe20000400000 */
[----:B------:R-:W-:Y:S01]  /*6050*/  FMUL R118, R124, R21 ;  /* 0x000000157c767220 */ /* 0x000fe20000400000 */
[----:B------:R1:W-:Y:S02]  /*6060*/  MUFU.EX2 R20, R8 ;  /* 0x0000000800147308 */ /* 0x0003e40000000800 */
[----:B-1----:R-:W-:-:S06]  /*6070*/  FFMA R8, R7, UR13, -R2 ;  /* 0x0000000d07087c23 */ /* 0x002fcc0008000802 */
[----:B------:R-:W1:Y:S01]  /*6080*/  MUFU.EX2 R24, R4 ;  /* 0x0000000400187308 */ /* 0x000e620000000800 */
[----:B------:R-:W-:Y:S01]  /*6090*/  HMMA.16816.F32 R116, R68, R120, R116 ;  /* 0x000000784474723c */ /* 0x000fe20000001874 */
[----:B------:R-:W-:-:S06]  /*60a0*/  FMUL R8, R8, 1.4426950216293334961 ;  /* 0x3fb8aa3b08087820 */ /* 0x000fcc0000400000 */
[----:B------:R-:W2:Y:S01]  /*60b0*/  MUFU.EX2 R21, R5 ;  /* 0x0000000500157308 */ /* 0x000ea20000000800 */
[----:B------:R-:W-:-:S07]  /*60c0*/  FMUL R7, R6, 1.4426950216293334961 ;  /* 0x3fb8aa3b06077820 */ /* 0x000fce0000400000 */
[----:B------:R-:W3:Y:S08]  /*60d0*/  MUFU.EX2 R120, R9 ;  /* 0x0000000900787308 */ /* 0x000ef00000000800 */
[----:B------:R-:W4:Y:S08]  /*60e0*/  MUFU.EX2 R121, R12 ;  /* 0x0000000c00797308 */ /* 0x000f300000000800 */
[----:B------:R-:W1:Y:S08]  /*60f0*/  MUFU.EX2 R69, R13 ;  /* 0x0000000d00457308 */ /* 0x000e700000000800 */
[----:B------:R1:W-:Y:S08]  /*6100*/  MUFU.EX2 R70, R8 ;  /* 0x0000000800467308 */ /* 0x0003f00000000800 */
[----:B0-----:R-:W0:Y:S01]  /*6110*/  MUFU.EX2 R124, R16 ;  /* 0x00000010007c7308 */ /* 0x001e220000000800 */
[----:B-1----:R-:W-:-:S07]  /*6120*/  FMUL R8, R10, 1.4426950216293334961 ;  /* 0x3fb8aa3b0a087820 */ /* 0x002fce0000400000 */
[----:B------:R-:W1:Y:S01]  /*6130*/  MUFU.EX2 R68, R17 ;  /* 0x0000001100447308 */ /* 0x000e620000000800 */
[----:B------:R0:W-:Y:S07]  /*6140*/  STL [R1+0x2c], R24 ;  /* 0x00002c1801007387 */ /* 0x0001ee0000100800 */
[----:B------:R0:W-:Y:S01]  /*6150*/  MUFU.EX2 R13, R8 ;  /* 0x00000008000d7308 */ /* 0x0001e20000000800 */
[----:B--2---:R2:W-:Y:S01]  /*6160*/  STL [R1+0x3c], R21 ;  /* 0x00003c1501007387 */ /* 0x0045e20000100800 */
[----:B0-----:R-:W-:-:S06]  /*6170*/  FFMA R8, R15, UR13, -R2 ;  /* 0x0000000d0f087c23 */ /* 0x001fcc0008000802 */
[----:B------:R0:W0:Y:S01]  /*6180*/  MUFU.EX2 R71, R7 ;  /* 0x0000000700477308 */ /* 0x0000220000000800 */
[----:B------:R-:W-:Y:S01]  /*6190*/  FMUL R8, R8, 1.4426950216293334961 ;  /* 0x3fb8aa3b08087820 */ /* 0x000fe20000400000 */
[----:B------:R0:W-:Y:S06]  /*61a0*/  STL [R1+0x34], R20 ;  /* 0x0000341401007387 */ /* 0x0001ec0000100800 */
[----:B------:R-:W0:Y:S01]  /*61b0*/  MUFU.EX2 R12, R11 ;  /* 0x0000000b000c7308 */ /* 0x000e220000000800 */
[----:B---3--:R-:W-:Y:S01]  /*61c0*/  STL [R1+0x38], R120 ;  /* 0x0000387801007387 */ /* 0x008fe20000100800 */
[----:B------:R-:W-:-:S03]  /*61d0*/  SEL R5, R33, R36, !P0 ;  /* 0x0000002421057207 */ /* 0x000fc60004000000 */
[----:B----4-:R-:W-:Y:S03]  /*61e0*/  STL [R1+0x30], R121 ;  /* 0x0000307901007387 */ /* 0x010fe60000100800 */
[----:B------:R-:W3:Y:S01]  /*61f0*/  MUFU.EX2 R17, R14 ;  /* 0x0000000e00117308 */ /* 0x000ee20000000800 */
[----:B------:R-:W-:Y:S07]  /*6200*/  STL [R1+0x48], R69 ;  /* 0x0000484501007387 */ /* 0x000fee0000100800 */
[----:B------:R4:W2:Y:S01]  /*6210*/  MUFU.EX2 R15, R8 ;  /* 0x00000008000f7308 */ /* 0x0008a20000000800 */
[----:B------:R-:W-:Y:S01]  /*6220*/  STL [R1+0x40], R124 ;  /* 0x0000407c01007387 */ /* 0x000fe20000100800 */
[----:B------:R-:W-:-:S06]  /*6230*/  SEL R6, R29, R32, !P0 ;  /* 0x000000201d067207 */ /* 0x000fcc0004000000 */
[----:B------:R-:W2:Y:S01]  /*6240*/  MUFU.EX2 R16, R18 ;  /* 0x0000001200107308 */ /* 0x000ea20000000800 */
[----:B-1----:R-:W-:Y:S01]  /*6250*/  STL [R1+0x44], R68 ;  /* 0x0000444401007387 */ /* 0x002fe20000100800 */
[----:B0-----:R-:W-:-:S03]  /*6260*/  SEL R7, R25, R28, !P0 ;  /* 0x0000001c19077207 */ /* 0x001fc60004000000 */
[----:B------:R-:W2:Y:S04]  /*6270*/  LDL.LU R36, [R1+0x254] ;  /* 0x0002540001247983 */ /* 0x000ea80000300800 */
[----:B------:R-:W2:Y:S04]  /*6280*/  LDL.LU R33, [R1+0x250] ;  /* 0x0002500001217983 */ /* 0x000ea80000300800 */
[----:B------:R-:W2:Y:S04]  /*6290*/  LDL.LU R32, [R1+0x24c] ;  /* 0x00024c0001207983 */ /* 0x000ea80000300800 */
[----:B------:R-:W2:Y:S04]  /*62a0*/  LDL.LU R29, [R1+0x248] ;  /* 0x00024800011d7983 */ /* 0x000ea80000300800 */
[----:B------:R-:W2:Y:S04]  /*62b0*/  LDL.LU R28, [R1+0x244] ;  /* 0x00024400011c7983 */ /* 0x000ea80000300800 */
[----:B------:R-:W2:Y:S04]  /*62c0*/  LDL.LU R25, [R1+0x240] ;  /* 0x0002400001197983 */ /* 0x000ea80000300800 */
[----:B------:R-:W-:Y:S04]  /*62d0*/  STL [R1+0x24], R71 ;  /* 0x0000244701007387 */ /* 0x000fe80000100800 */
[----:B------:R-:W-:Y:S04]  /*62e0*/  STL [R1+0x28], R70 ;  /* 0x0000284601007387 */ /* 0x000fe80000100800 */
[----:B------:R0:W-:Y:S01]  /*62f0*/  STL [R1+0x10], R13 ;  /* 0x0000100d01007387 */ /* 0x0001e20000100800 */
[----:B------:R-:W-:-:S03]  /*6300*/  F2FP.SATFINITE.E4M3.F32.PACK_AB_MERGE_C R9, R21, R24, RZ ;  /* 0x000000181509723e */ /* 0x000fc600048070ff */
[----:B------:R1:W-:Y:S04]  /*6310*/  STL [R1+0x20], R12 ;  /* 0x0000200c01007387 */ /* 0x0003e80000100800 */
[----:B---3--:R-:W-:Y:S01]  /*6320*/  STL [R1], R17 ;  /* 0x0000001101007387 */ /* 0x008fe20000100800 */
[----:B----4-:R-:W-:-:S03]  /*6330*/  F2FP.SATFINITE.E4M3.F32.PACK_AB_MERGE_C R8, R120, R20, RZ ;  /* 0x000000147808723e */ /* 0x010fc600048070ff */
[----:B--2---:R2:W-:Y:S04]  /*6340*/  STL [R1+0x14], R15 ;  /* 0x0000140f01007387 */ /* 0x0045e80000100800 */
[----:B------:R3:W-:Y:S04]  /*6350*/  STL [R1+0x4], R16 ;  /* 0x0000041001007387 */ /* 0x0007e80000100800 */
[----:B------:R-:W4:Y:S04]  /*6360*/  LDL.LU R24, [R1+0x23c] ;  /* 0x00023c0001187983 */ /* 0x000f280000300800 */
[----:B------:R-:W4:Y:S04]  /*6370*/  LDL.LU R21, [R1+0x238] ;  /* 0x0002380001157983 */ /* 0x000f280000300800 */
[----:B------:R-:W4:Y:S01]  /*6380*/  LDL.LU R20, [R1+0x234] ;  /* 0x0002340001147983 */ /* 0x000f220000300800 */
[----:B------:R-:W-:-:S04]  /*6390*/  FFMA R19, R19, UR13, -R2 ;  /* 0x0000000d13137c23 */ /* 0x000fc80008000802 */
[----:B------:R-:W-:-:S04]  /*63a0*/  FMUL R19, R19, 1.4426950216293334961 ;  /* 0x3fb8aa3b13137820 */ /* 0x000fc80000400000 */
[----:B------:R-:W3:Y:S01]  /*63b0*/  MUFU.EX2 R11, R19 ;  /* 0x00000013000b7308 */ /* 0x000ee20000000800 */
[----:B------:R-:W-:Y:S02]  /*63c0*/  F2FP.F16.E4M3.UNPACK_B R10, R9 ;  /* 0x00000009ff0a723e */ /* 0x000fe400020006ff */
[----:B------:R-:W-:Y:S02]  /*63d0*/  F2FP.F16.E4M3.UNPACK_B R8, R8 ;  /* 0x00000008ff08723e */ /* 0x000fe400020006ff */
[----:B0-----:R-:W-:Y:S02]  /*63e0*/  F2FP.SATFINITE.E4M3.F32.PACK_AB_MERGE_C R13, R12, R13, RZ ;  /* 0x0000000d0c0d723e */ /* 0x001fe400048070ff */
[----:B------:R-:W-:Y:S02]  /*63f0*/  SEL R9, R10, R8, !P1 ;  /* 0x000000080a097207 */ /* 0x000fe40004800000 */
[----:B------:R-:W-:Y:S02]  /*6400*/  SEL R8, R8, R10, !P1 ;  /* 0x0000000a08087207 */ /* 0x000fe40004800000 */
[----:B------:R-:W-:-:S02]  /*6410*/  F2FP.SATFINITE.E4M3.F32.PACK_AB_MERGE_C R10, R70, R71, RZ ;  /* 0x00000047460a723e */ /* 0x000fc400048070ff */
[----:B------:R-:W-:Y:S02]  /*6420*/  F2FP.SATFINITE.E4M3.F32.PACK_AB_MERGE_C R14, R15, R17, RZ ;  /* 0x000000110f0e723e */ /* 0x000fe400048070ff */
[----:B-1----:R-:W-:Y:S02]  /*6430*/  F2FP.SATFINITE.E4M3.F32.PACK_AB_MERGE_C R12, R69, R121, RZ ;  /* 0x00000079450c723e */ /* 0x002fe400048070ff */
[----:B--2---:R-:W-:Y:S02]  /*6440*/  F2FP.SATFINITE.E4M3.F32.PACK_AB_MERGE_C R15, R68, R124, RZ ;  /* 0x0000007c440f723e */ /* 0x004fe400048070ff */
[----:B---3--:R-:W-:Y:S02]  /*6450*/  F2FP.SATFINITE.E4M3.F32.PACK_AB_MERGE_C R16, R11, R16, RZ ;  /* 0x000000100b10723e */ /* 0x008fe400048070ff */
[----:B------:R-:W-:Y:S02]  /*6460*/  F2FP.F16.E4M3.UNPACK_B R10, R10 ;  /* 0x0000000aff0a723e */ /* 0x000fe400020006ff */
[----:B------:R-:W-:Y:S01]  /*6470*/  F2FP.F16.E4M3.UNPACK_B R13, R13 ;  /* 0x0000000dff0d723e */ /* 0x000fe200020006ff */
[----:B------:R0:W-:Y:S01]  /*6480*/  STL [R1+0x8], R11 ;  /* 0x0000080b01007387 */ /* 0x0001e20000100800 */
[----:B------:R-:W-:-:S02]  /*6490*/  F2FP.F16.E4M3.UNPACK_B R12, R12 ;  /* 0x0000000cff0c723e */ /* 0x000fc400020006ff */
[----:B------:R-:W-:Y:S02]  /*64a0*/  F2FP.F16.E4M3.UNPACK_B R15, R15 ;  /* 0x0000000fff0f723e */ /* 0x000fe400020006ff */
[----:B------:R-:W-:Y:S02]  /*64b0*/  F2FP.F16.E4M3.UNPACK_B R14, R14 ;  /* 0x0000000eff0e723e */ /* 0x000fe400020006ff */
[----:B------:R-:W-:Y:S02]  /*64c0*/  F2FP.F16.E4M3.UNPACK_B R16, R16 ;  /* 0x00000010ff10723e */ /* 0x000fe400020006ff */
[----:B0-----:R-:W-:Y:S02]  /*64d0*/  SEL R11, R10, R13, !P1 ;  /* 0x0000000d0a0b7207 */ /* 0x001fe40004800000 */
[----:B------:R-:W-:Y:S02]  /*64e0*/  SEL R10, R13, R10, !P1 ;  /* 0x0000000a0d0a7207 */ /* 0x000fe40004800000 */
[----:B------:R-:W-:-:S02]  /*64f0*/  SEL R13, R12, R15, !P1 ;  /* 0x0000000f0c0d7207 */ /* 0x000fc40004800000 */
[----:B------:R-:W-:Y:S02]  /*6500*/  SEL R12, R15, R12, !P1 ;  /* 0x0000000c0f0c7207 */ /* 0x000fe40004800000 */
[----:B------:R-:W-:Y:S02]  /*6510*/  SEL R15, R14, R16, !P1 ;  /* 0x000000100e0f7207 */ /* 0x000fe40004800000 */
[----:B------:R-:W-:Y:S02]  /*6520*/  SEL R14, R16, R14, !P1 ;  /* 0x0000000e100e7207 */ /* 0x000fe40004800000 */
[----:B------:R-:W-:Y:S01]  /*6530*/  LOP3.LUT R124, R125, 0x1, RZ, 0x3c, !PT ;  /* 0x000000017d7c7812 */ /* 0x000fe200078e3cff */
[----:B------:R-:W-:Y:S04]  /*6540*/  SHFL.IDX PT, R9, R9, R125, 0x1f ;  /* 0x00001f7d09097589 */ /* 0x000fe800000e0000 */
[----:B------:R-:W-:Y:S04]  /*6550*/  SHFL.IDX PT, R11, R11, R125, 0x1f ;  /* 0x00001f7d0b0b7589 */ /* 0x000fe800000e0000 */
[----:B------:R-:W-:Y:S04]  /*6560*/  SHFL.IDX PT, R13, R13, R125, 0x1f ;  /* 0x00001f7d0d0d7589 */ /* 0x000fe800000e0000 */
[----:B------:R-:W-:Y:S04]  /*6570*/  SHFL.IDX PT, R15, R15, R125, 0x1f ;  /* 0x00001f7d0f0f7589 */ /* 0x000fe800000e0000 */
[----:B------:R-:W0:Y:S04]  /*6580*/  SHFL.IDX PT, R8, R8, R124, 0x1f ;  /* 0x00001f7c08087589 */ /* 0x000e2800000e0000 */
[----:B------:R-:W1:Y:S04]  /*6590*/  SHFL.IDX PT, R10, R10, R124, 0x1f ;  /* 0x00001f7c0a0a7589 */ /* 0x000e6800000e0000 */
[----:B------:R-:W2:Y:S04]  /*65a0*/  SHFL.IDX PT, R12, R12, R124, 0x1f ;  /* 0x00001f7c0c0c7589 */ /* 0x000ea800000e0000 */
[----:B------:R-:W3:Y:S01]  /*65b0*/  SHFL.IDX PT, R14, R14, R124, 0x1f ;  /* 0x00001f7c0e0e7589 */ /* 0x000ee200000e0000 */
[----:B------:R-:W-:-:S02]  /*65c0*/  SEL R4, R122, R123, !P0 ;  /* 0x0000007b7a047207 */ /* 0x000fc40004000000 */
[----:B------:R-:W-:Y:S02]  /*65d0*/  F2FP.F16.E4M3.UNPACK_B R52, R52.H1 ;  /* 0x00000034ff34723e */ /* 0x000fe400030006ff */
[----:B------:R-:W-:Y:S02]  /*65e0*/  F2FP.F16.E4M3.UNPACK_B R53, R53.H1 ;  /* 0x00000035ff35723e */ /* 0x000fe400030006ff */
[----:B------:R-:W-:Y:S02]  /*65f0*/  F2FP.F16.E4M3.UNPACK_B R56, R56.H1 ;  /* 0x00000038ff38723e */ /* 0x000fe400030006ff */
[----:B------:R-:W-:-:S03]  /*6600*/  F2FP.F16.E4M3.UNPACK_B R57, R57.H1 ;  /* 0x00000039ff39723e */ /* 0x000fc600030006ff */
[----:B------:R-:W-:Y:S01]  /*6610*/  HMMA.16816.F32 R72, R4, R52, R72 ;  /* 0x000000340448723c */ /* 0x000fe20000001848 */
[----:B------:R-:W-:Y:S02]  /*6620*/  F2FP.F16.E4M3.UNPACK_B R60, R60.H1 ;  /* 0x0000003cff3c723e */ /* 0x000fe400030006ff */
[----:B------:R-:W-:Y:S02]  /*6630*/  F2FP.F16.E4M3.UNPACK_B R61, R61.H1 ;  /* 0x0000003dff3d723e */ /* 0x000fe400030006ff */
[----:B------:R-:W-:Y:S02]  /*6640*/  F2FP.F16.E4M3.UNPACK_B R64, R64.H1 ;  /* 0x00000040ff40723e */ /* 0x000fe400030006ff */
[----:B------:R-:W-:Y:S02]  /*6650*/  F2FP.F16.E4M3.UNPACK_B R65, R65.H1 ;  /* 0x00000041ff41723e */ /* 0x000fe400030006ff */
[----:B------:R-:W-:Y:S02]  /*6660*/  F2FP.F16.E4M3.UNPACK_B R76, R76.H1 ;  /* 0x0000004cff4c723e */ /* 0x000fe400030006ff */
[----:B------:R-:W-:-:S02]  /*6670*/  F2FP.F16.E4M3.UNPACK_B R77, R77.H1 ;  /* 0x0000004dff4d723e */ /* 0x000fc400030006ff */
[----:B------:R-:W-:Y:S02]  /*6680*/  F2FP.F16.E4M3.UNPACK_B R88, R88.H1 ;  /* 0x00000058ff58723e */ /* 0x000fe400030006ff */
[----:B------:R-:W-:Y:S02]  /*6690*/  F2FP.F16.E4M3.UNPACK_B R89, R89.H1 ;  /* 0x00000059ff59723e */ /* 0x000fe400030006ff */
[----:B------:R-:W-:Y:S02]  /*66a0*/  F2FP.F16.E4M3.UNPACK_B R96, R96.H1 ;  /* 0x00000060ff60723e */ /* 0x000fe400030006ff */
[----:B------:R-:W-:Y:S02]  /*66b0*/  F2FP.F16.E4M3.UNPACK_B R97, R97.H1 ;  /* 0x00000061ff61723e */ /* 0x000fe400030006ff */
[----:B------:R-:W-:Y:S02]  /*66c0*/  F2FP.F16.E4M3.UNPACK_B R104, R104.H1 ;  /* 0x00000068ff68723e */ /* 0x000fe400030006ff */
[----:B------:R-:W-:Y:S01]  /*66d0*/  F2FP.F16.E4M3.UNPACK_B R105, R105.H1 ;  /* 0x00000069ff69723e */ /* 0x000fe200030006ff */
[----:B------:R-:W-:Y:S01]  /*66e0*/  HMMA.16816.F32 R80, R4, R56, R80 ;  /* 0x000000380450723c */ /* 0x000fe20000001850 */
[----:B------:R-:W-:-:S02]  /*66f0*/  F2FP.F16.E4M3.UNPACK_B R16, R54 ;  /* 0x00000036ff10723e */ /* 0x000fc400020006ff */
[----:B------:R-:W-:-:S05]  /*6700*/  F2FP.F16.E4M3.UNPACK_B R17, R55 ;  /* 0x00000037ff11723e */ /* 0x000fca00020006ff */
[C---:B------:R-:W-:Y:S08]  /*6710*/  HMMA.16816.F32 R84, R4.reuse, R60, R84 ;  /* 0x0000003c0454723c */ /* 0x040ff00000001854 */
[C---:B------:R-:W-:Y:S08]  /*6720*/  HMMA.16816.F32 R92, R4.reuse, R64, R92 ;  /* 0x00000040045c723c */ /* 0x040ff0000000185c */
[C---:B------:R-:W-:Y:S08]  /*6730*/  HMMA.16816.F32 R100, R4.reuse, R76, R100 ;  /* 0x0000004c0464723c */ /* 0x040ff00000001864 */
[C---:B------:R-:W-:Y:S08]  /*6740*/  HMMA.16816.F32 R108, R4.reuse, R88, R108 ;  /* 0x00000058046c723c */ /* 0x040ff0000000186c */
[C---:B------:R-:W-:Y:S08]  /*6750*/  HMMA.16816.F32 R112, R4.reuse, R96, R112 ;  /* 0x000000600470723c */ /* 0x040ff00000001870 */
[----:B------:R-:W-:Y:S01]  /*6760*/  HMMA.16816.F32 R116, R4, R104, R116 ;  /* 0x000000680474723c */ /* 0x000fe20000001874 */
[----:B0-----:R-:W-:-:S02]  /*6770*/  SEL R4, R9, R8, !P0 ;  /* 0x0000000809047207 */ /* 0x001fc40004000000 */
[----:B-1----:R-:W-:Y:S02]  /*6780*/  SEL R5, R11, R10, !P0 ;  /* 0x0000000a0b057207 */ /* 0x002fe40004000000 */
[----:B--2---:R-:W-:Y:S02]  /*6790*/  SEL R6, R13, R12, !P0 ;  /* 0x0000000c0d067207 */ /* 0x004fe40004000000 */
[----:B---3--:R-:W-:-:S07]  /*67a0*/  SEL R7, R15, R14, !P0 ;  /* 0x0000000e0f077207 */ /* 0x008fce0004000000 */
        /* <DEDUP_REMOVED lines=14> */
[----:B------:R-:W-:Y:S01]  /*6890*/  F2FP.F16.E4M3.UNPACK_B R17, R91 ;  /* 0x0000005bff11723e */ /* 0x000fe200020006ff */
[--C-:B------:R-:W-:Y:S01]  /*68a0*/  FFMA R96, R22, UR13, -R2.reuse ;  /* 0x0000000d16607c23 */ /* 0x100fe20008000802 */
[--C-:B------:R-:W-:Y:S01]  /*68b0*/  FFMA R23, R23, UR13, -R2.reuse ;  /* 0x0000000d17177c23 */ /* 0x100fe20008000802 */
[--C-:B------:R-:W-:Y:S01]  /*68c0*/  FFMA R26, R26, UR13, -R2.reuse ;  /* 0x0000000d1a1a7c23 */ /* 0x100fe20008000802 */
[----:B------:R-:W-:-:S03]  /*68d0*/  FFMA R27, R27, UR13, -R2 ;  /* 0x0000000d1b1b7c23 */ /* 0x000fc60008000802 */
[----:B------:R-:W-:Y:S01]  /*68e0*/  HMMA.16816.F32 R108, R4, R16, R108 ;  /* 0x00000010046c723c */ /* 0x000fe2000000186c */
[----:B------:R-:W-:Y:S02]  /*68f0*/  F2FP.F16.E4M3.UNPACK_B R16, R98 ;  /* 0x00000062ff10723e */ /* 0x000fe400020006ff */
[----:B------:R-:W-:Y:S01]  /*6900*/  F2FP.F16.E4M3.UNPACK_B R17, R99 ;  /* 0x00000063ff11723e */ /* 0x000fe200020006ff */
[----:B------:R-:W-:Y:S01]  /*6910*/  FMUL R96, R96, 1.4426950216293334961 ;  /* 0x3fb8aa3b60607820 */ /* 0x000fe20000400000 */
[----:B------:R-:W-:Y:S01]  /*6920*/  FFMA R71, R31, UR13, -R2 ;  /* 0x0000000d1f477c23 */ /* 0x000fe20008000802 */
[----:B------:R-:W-:Y:S01]  /*6930*/  FMUL R23, R23, 1.4426950216293334961 ;  /* 0x3fb8aa3b17177820 */ /* 0x000fe20000400000 */
[----:B------:R-:W-:Y:S01]  /*6940*/  FMUL R26, R26, 1.4426950216293334961 ;  /* 0x3fb8aa3b1a1a7820 */ /* 0x000fe20000400000 */
[----:B------:R-:W-:Y:S01]  /*6950*/  FMUL R27, R27, 1.4426950216293334961 ;  /* 0x3fb8aa3b1b1b7820 */ /* 0x000fe20000400000 */
[----:B------:R-:W-:Y:S01]  /*6960*/  FFMA R97, R33, UR13, -R0 ;  /* 0x0000000d21617c23 */ /* 0x000fe20008000800 */
[--C-:B------:R-:W-:Y:S01]  /*6970*/  FFMA R30, R30, UR13, -R2.reuse ;  /* 0x0000000d1e1e7c23 */ /* 0x100fe20008000802 */
[----:B------:R-:W-:Y:S01]  /*6980*/  FFMA R34, R34, UR13, -R2 ;  /* 0x0000000d22227c23 */ /* 0x000fe20008000802 */
[--C-:B------:R-:W-:Y:S01]  /*6990*/  FFMA R32, R32, UR13, -R0.reuse ;  /* 0x0000000d20207c23 */ /* 0x100fe20008000800 */
[----:B------:R-:W-:-:S04]  /*69a0*/  FFMA R25, R25, UR13, -R0 ;  /* 0x0000000d19197c23 */ /* 0x000fc80008000800 */
[----:B------:R-:W-:Y:S01]  /*69b0*/  FMUL R25, R25, 1.4426950216293334961 ;  /* 0x3fb8aa3b19197820 */ /* 0x000fe20000400000 */
[----:B------:R-:W-:-:S03]  /*69c0*/  FFMA R105, R28, UR13, -R0 ;  /* 0x0000000d1c697c23 */ /* 0x000fc60008000800 */
[----:B------:R-:W-:Y:S01]  /*69d0*/  MUFU.EX2 R123, R25 ;  /* 0x00000019007b7308 */ /* 0x000fe20000000800 */
[----:B------:R-:W-:Y:S01]  /*69e0*/  FFMA R29, R29, UR13, -R0 ;  /* 0x0000000d1d1d7c23 */ /* 0x000fe20008000800 */
[----:B------:R-:W-:Y:S01]  /*69f0*/  FMUL R105, R105, 1.4426950216293334961 ;  /* 0x3fb8aa3b69697820 */ /* 0x000fe20000400000 */
[----:B------:R-:W-:Y:S01]  /*6a00*/  FMUL R97, R97, 1.4426950216293334961 ;  /* 0x3fb8aa3b61617820 */ /* 0x000fe20000400000 */
[----:B------:R-:W-:Y:S01]  /*6a10*/  FFMA R35, R35, UR13, -R2 ;  /* 0x0000000d23237c23 */ /* 0x000fe20008000802 */
[----:B------:R-:W-:Y:S01]  /*6a20*/  SEL R8, R8, R9, !P0 ;  /* 0x0000000908087207 */ /* 0x000fe20004000000 */
[----:B------:R-:W-:Y:S01]  /*6a30*/  FMUL R29, R29, 1.4426950216293334961 ;  /* 0x3fb8aa3b1d1d7820 */ /* 0x000fe20000400000 */
[----:B------:R-:W-:Y:S01]  /*6a40*/  FMUL R32, R32, 1.4426950216293334961 ;  /* 0x3fb8aa3b20207820 */ /* 0x000fe20000400000 */
[----:B------:R-:W-:Y:S01]  /*6a50*/  HMMA.16816.F32 R112, R4, R16, R112 ;  /* 0x000000100470723c */ /* 0x000fe20000001870 */
[--C-:B----4-:R-:W-:Y:S01]  /*6a60*/  FFMA R24, R24, UR13, -R0.reuse ;  /* 0x0000000d18187c23 */ /* 0x110fe20008000800 */
[--C-:B------:R-:W-:Y:S01]  /*6a70*/  FFMA R18, R21, UR13, -R0.reuse ;  /* 0x0000000d15127c23 */ /* 0x100fe20008000800 */
[----:B------:R-:W-:-:S03]  /*6a80*/  FFMA R20, R20, UR13, -R0 ;  /* 0x0000000d14147c23 */ /* 0x000fc60008000800 */
[----:B------:R-:W-:Y:S01]  /*6a90*/  FMUL R18, R18, 1.4426950216293334961 ;  /* 0x3fb8aa3b12127820 */ /* 0x000fe20000400000 */
[----:B------:R-:W-:Y:S01]  /*6aa0*/  FMUL R24, R24, 1.4426950216293334961 ;  /* 0x3fb8aa3b18187820 */ /* 0x000fe20000400000 */
[----:B------:R-:W-:Y:S02]  /*6ab0*/  FMUL R20, R20, 1.4426950216293334961 ;  /* 0x3fb8aa3b14147820 */ /* 0x000fe40000400000 */
[----:B------:R-:W-:Y:S08]  /*6ac0*/  MUFU.EX2 R124, R18 ;  /* 0x00000012007c7308 */ /* 0x000ff00000000800 */
[----:B------:R-:W0:Y:S08]  /*6ad0*/  MUFU.EX2 R121, R20 ;  /* 0x0000001400797308 */ /* 0x000e300000000800 */
[----:B------:R-:W1:Y:S01]  /*6ae0*/  MUFU.EX2 R120, R24 ;  /* 0x0000001800787308 */ /* 0x000e620000000800 */
[----:B------:R-:W-:Y:S01]  /*6af0*/  SEL R9, R10, R11, !P0 ;  /* 0x0000000b0a097207 */ /* 0x000fe20004000000 */
[----:B------:R-:W-:Y:S01]  /*6b00*/  FMUL R71, R71, 1.4426950216293334961 ;  /* 0x3fb8aa3b47477820 */ /* 0x000fe20000400000 */
[----:B------:R-:W-:Y:S01]  /*6b10*/  F2FP.F16.E4M3.UNPACK_B R16, R106 ;  /* 0x0000006aff10723e */ /* 0x000fe200020006ff */
[----:B------:R-:W-:Y:S01]  /*6b20*/  FMUL R30, R30, 1.4426950216293334961 ;  /* 0x3fb8aa3b1e1e7820 */ /* 0x000fe20000400000 */
[----:B------:R-:W-:Y:S01]  /*6b30*/  F2FP.F16.E4M3.UNPACK_B R17, R107 ;  /* 0x0000006bff11723e */ /* 0x000fe200020006ff */
[----:B------:R-:W-:Y:S01]  /*6b40*/  FMUL R34, R34, 1.4426950216293334961 ;  /* 0x3fb8aa3b22227820 */ /* 0x000fe20000400000 */
[----:B------:R-:W-:Y:S01]  /*6b50*/  SEL R10, R12, R13, !P0 ;  /* 0x0000000d0c0a7207 */ /* 0x000fe20004000000 */
[----:B------:R-:W-:Y:S01]  /*6b60*/  MUFU.EX2 R96, R96 ;  /* 0x0000006000607308 */ /* 0x000fe20000000800 */
[----:B------:R-:W-:Y:S01]  /*6b70*/  SEL R11, R14, R15, !P0 ;  /* 0x0000000f0e0b7207 */ /* 0x000fe20004000000 */
[----:B------:R-:W-:Y:S01]  /*6b80*/  FMUL R35, R35, 1.4426950216293334961 ;  /* 0x3fb8aa3b23237820 */ /* 0x000fe20000400000 */
[----:B------:R-:W-:-:S02]  /*6b90*/  F2FP.F16.E4M3.UNPACK_B R62, R62.H1 ;  /* 0x0000003eff3e723e */ /* 0x000fc400030006ff */
[----:B------:R-:W-:-:S03]  /*6ba0*/  F2FP.F16.E4M3.UNPACK_B R63, R63.H1 ;  /* 0x0000003fff3f723e */ /* 0x000fc600030006ff */
[----:B------:R-:W2:Y:S01]  /*6bb0*/  MUFU.EX2 R89, R23 ;  /* 0x0000001700597308 */ /* 0x000ea20000000800 */
[----:B------:R-:W-:Y:S07]  /*6bc0*/  HMMA.16816.F32 R116, R4, R16, R116 ;  /* 0x000000100474723c */ /* 0x000fee0000001874 */
[----:B------:R-:W-:Y:S01]  /*6bd0*/  MUFU.EX2 R88, R26 ;  /* 0x0000001a00587308 */ /* 0x000fe20000000800 */
[----:B------:R-:W-:Y:S07]  /*6be0*/  HMMA.16816.F32 R84, R8, R62, R84 ;  /* 0x0000003e0854723c */ /* 0x000fee0000001854 */
[----:B------:R-:W3:Y:S01]  /*6bf0*/  MUFU.EX2 R77, R27 ;  /* 0x0000001b004d7308 */ /* 0x000ee20000000800 */
[----:B0-----:R-:W-:-:S02]  /*6c00*/  F2FP.SATFINITE.E4M3.F32.PACK_AB_MERGE_C R62, R124, R121, RZ ;  /* 0x000000797c3e723e */ /* 0x001fc400048070ff */
[----:B-1----:R-:W-:-:S05]  /*6c10*/  F2FP.SATFINITE.E4M3.F32.PACK_AB_MERGE_C R4, R123, R120, RZ ;  /* 0x000000787b04723e */ /* 0x002fca00048070ff */
[----:B------:R-:W-:Y:S08]  /*6c20*/  MUFU.EX2 R105, R105 ;  /* 0x0000006900697308 */ /* 0x000ff00000000800 */
[----:B------:R-:W0:Y:S08]  /*6c30*/  MUFU.EX2 R122, R29 ;  /* 0x0000001d007a7308 */ /* 0x000e300000000800 */
[----:B------:R-:W-:Y:S08]  /*6c40*/  MUFU.EX2 R104, R32 ;  /* 0x0000002000687308 */ /* 0x000ff00000000800 */
[----:B------:R-:W1:Y:S01]  /*6c50*/  MUFU.EX2 R97, R97 ;  /* 0x0000006100617308 */ /* 0x000e620000000800 */
[----:B------:R-:W-:-:S07]  /*6c60*/  F2FP.F16.E4M3.UNPACK_B R62, R62 ;  /* 0x0000003eff3e723e */ /* 0x000fce00020006ff */
[----:B------:R-:W-:Y:S01]  /*6c70*/  MUFU.EX2 R76, R30 ;  /* 0x0000001e004c7308 */ /* 0x000fe20000000800 */
[----:B------:R-:W-:-:S07]  /*6c80*/  F2FP.F16.E4M3.UNPACK_B R4, R4 ;  /* 0x00000004ff04723e */ /* 0x000fce00020006ff */
[----:B------:R-:W4:Y:S08]  /*6c90*/  MUFU.EX2 R71, R71 ;  /* 0x0000004700477308 */ /* 0x000f300000000800 */
[----:B------:R-:W-:Y:S08]  /*6ca0*/  MUFU.EX2 R70, R34 ;  /* 0x0000002200467308 */ /* 0x000ff00000000800 */
[----:B------:R-:W4:Y:S01]  /*6cb0*/  MUFU.EX2 R69, R35 ;  /* 0x0000002300457308 */ /* 0x000f220000000800 */
[----:B------:R-:W-:-:S02]  /*6cc0*/  SEL R63, R62, R4, !P1 ;  /* 0x000000043e3f7207 */ /* 0x000fc40004800000 */
[----:B------:R-:W-:Y:S02]  /*6cd0*/  SEL R62, R4, R62, !P1 ;  /* 0x0000003e043e7207 */ /* 0x000fe40004800000 */
[----:B--2---:R-:W-:Y:S02]  /*6ce0*/  F2FP.SATFINITE.E4M3.F32.PACK_AB_MERGE_C R60, R89, R96, RZ ;  /* 0x00000060593c723e */ /* 0x004fe400048070ff */
[----:B---3--:R-:W-:Y:S02]  /*6cf0*/  F2FP.SATFINITE.E4M3.F32.PACK_AB_MERGE_C R4, R77, R88, RZ ;  /* 0x000000584d04723e */ /* 0x008fe400048070ff */
[----:B------:R-:W-:Y:S02]  /*6d00*/  LOP3.LUT R3, R3, 0x40, RZ, 0x3c, !PT ;  /* 0x0000004003037812 */ /* 0x000fe400078e3cff */
[----:B0-----:R-:W-:Y:S02]  /*6d10*/  F2FP.SATFINITE.E4M3.F32.PACK_AB_MERGE_C R6, R122, R105, RZ ;  /* 0x000000697a06723e */ /* 0x001fe400048070ff */
[----:B-1----:R-:W-:Y:S01]  /*6d20*/  F2FP.SATFINITE.E4M3.F32.PACK_AB_MERGE_C R5, R97, R104, RZ ;  /* 0x000000686105723e */ /* 0x002fe200048070ff */
[----:B------:R-:W0:Y:S01]  /*6d30*/  LDSM.16.M88.4 R20, [R3+UR6+0x8400] ;  /* 0x008400060314783b */ /* 0x000e220008000200 */
[----:B----4-:R-:W-:-:S02]  /*6d40*/  F2FP.SATFINITE.E4M3.F32.PACK_AB_MERGE_C R7, R71, R76, RZ ;  /* 0x0000004c4707723e */ /* 0x010fc400048070ff */
[----:B------:R-:W-:Y:S01]  /*6d50*/  F2FP.SATFINITE.E4M3.F32.PACK_AB_MERGE_C R16, R69, R70, RZ ;  /* 0x000000464510723e */ /* 0x000fe200048070ff */
[----:B------:R-:W-:Y:S01]  /*6d60*/  LDSM.16.M88.4 R12, [R3+UR6+0x8000] ;  /* 0x00800006030c783b */ /* 0x000fe20008000200 */
[----:B------:R-:W-:Y:S02]  /*6d70*/  F2FP.F16.E4M3.UNPACK_B R60, R60 ;  /* 0x0000003cff3c723e */ /* 0x000fe400020006ff */
[----:B------:R-:W-:Y:S02]  /*6d80*/  F2FP.F16.E4M3.UNPACK_B R4, R4 ;  /* 0x00000004ff04723e */ /* 0x000fe400020006ff */
[----:B------:R-:W-:Y:S02]  /*6d90*/  F2FP.F16.E4M3.UNPACK_B R90, R90.H1 ;  /* 0x0000005aff5a723e */ /* 0x000fe400030006ff */
[----:B------:R-:W-:Y:S01]  /*6da0*/  F2FP.F16.E4M3.UNPACK_B R91, R91.H1 ;  /* 0x0000005bff5b723e */ /* 0x000fe200030006ff */
[----:B------:R-:W-:Y:S01]  /*6db0*/  SHFL.IDX PT, R63, R63, R125, 0x1f ;  /* 0x00001f7d3f3f7589 */ /* 0x000fe200000e0000 */
[----:B------:R-:W-:-:S02]  /*6dc0*/  F2FP.F16.E4M3.UNPACK_B R6, R6 ;  /* 0x00000006ff06723e */ /* 0x000fc400020006ff */
[----:B------:R-:W-:Y:S01]  /*6dd0*/  F2FP.F16.E4M3.UNPACK_B R5, R5 ;  /* 0x00000005ff05723e */ /* 0x000fe200020006ff */
[--C-:B------:R-:W-:Y:S01]  /*6de0*/  FFMA R44, R44, UR13, -R0.reuse ;  /* 0x0000000d2c2c7c23 */ /* 0x100fe20008000800 */
[----:B------:R-:W-:Y:S01]  /*6df0*/  F2FP.F16.E4M3.UNPACK_B R7, R7 ;  /* 0x00000007ff07723e */ /* 0x000fe200020006ff */
[----:B------:R-:W-:Y:S01]  /*6e00*/  FFMA R45, R45, UR13, -R0 ;  /* 0x0000000d2d2d7c23 */ /* 0x000fe20008000800 */
[----:B------:R-:W-:Y:S01]  /*6e10*/  F2FP.F16.E4M3.UNPACK_B R16, R16 ;  /* 0x00000010ff10723e */ /* 0x000fe200020006ff */
[----:B------:R-:W-:Y:S01]  /*6e20*/  LDSM.16.M88.4 R24, [R3+UR6+0x8c00] ;  /* 0x008c00060318783b */ /* 0x000fe20008000200 */
[----:B------:R-:W-:Y:S02]  /*6e30*/  SEL R61, R60, R4, !P1 ;  /* 0x000000043c3d7207 */ /* 0x000fe40004800000 */
[----:B------:R-:W-:Y:S02]  /*6e40*/  SEL R60, R4, R60, !P1 ;  /* 0x0000003c043c7207 */ /* 0x000fe40004800000 */
[----:B------:R-:W-:-:S02]  /*6e50*/  SEL R4, R6, R5, !P1 ;  /* 0x0000000506047207 */ /* 0x000fc40004800000 */
[----:B------:R-:W-:Y:S02]  /*6e60*/  SEL R6, R5, R6, !P1 ;  /* 0x0000000605067207 */ /* 0x000fe40004800000 */
[----:B------:R-:W-:Y:S02]  /*6e70*/  SEL R5, R7, R16, !P1 ;  /* 0x0000001007057207 */ /* 0x000fe40004800000 */
[----:B------:R-:W-:Y:S02]  /*6e80*/  SEL R7, R16, R7, !P1 ;  /* 0x0000000710077207 */ /* 0x000fe40004800000 */
[----:B------:R-:W-:Y:S01]  /*6e90*/  LDSM.16.M88.4 R16, [R3+UR6+0x8800] ;  /* 0x008800060310783b */ /* 0x000fe20008000200 */
[----:B------:R-:W-:Y:S01]  /*6ea0*/  HMMA.16816.F32 R108, R8, R90, R108 ;  /* 0x0000005a086c723c */ /* 0x000fe2000000186c */
[----:B------:R-:W-:Y:S02]  /*6eb0*/  LOP3.LUT R91, R125, 0x1, RZ, 0x3c, !PT ;  /* 0x000000017d5b7812 */ /* 0x000fe400078e3cff */
[----:B------:R-:W-:Y:S04]  /*6ec0*/  SHFL.IDX PT, R61, R61, R125, 0x1f ;  /* 0x00001f7d3d3d7589 */ /* 0x000fe800000e0000 */
[----:B------:R-:W-:Y:S04]  /*6ed0*/  SHFL.IDX PT, R4, R4, R125, 0x1f ;  /* 0x00001f7d04047589 */ /* 0x000fe800000e0000 */
[----:B------:R-:W-:Y:S04]  /*6ee0*/  SHFL.IDX PT, R5, R5, R125, 0x1f ;  /* 0x00001f7d05057589 */ /* 0x000fe800000e0000 */
[----:B------:R-:W1:Y:S04]  /*6ef0*/  SHFL.IDX PT, R62, R62, R91, 0x1f ;  /* 0x00001f5b3e3e7589 */ /* 0x000e6800000e0000 */
[----:B------:R-:W2:Y:S04]  /*6f00*/  SHFL.IDX PT, R60, R60, R91, 0x1f ;  /* 0x00001f5b3c3c7589 */ /* 0x000ea800000e0000 */
[----:B------:R-:W3:Y:S04]  /*6f10*/  SHFL.IDX PT, R6, R6, R91, 0x1f ;  /* 0x00001f5b06067589 */ /* 0x000ee800000e0000 */
[----:B------:R-:W4:Y:S01]  /*6f20*/  SHFL.IDX PT, R7, R7, R91, 0x1f ;  /* 0x00001f5b07077589 */ /* 0x000f2200000e0000 */
[----:B------:R-:W-:-:S02]  /*6f30*/  F2FP.F16.E4M3.UNPACK_B R58, R58.H1 ;  /* 0x0000003aff3a723e */ /* 0x000fc400030006ff */
[----:B------:R-:W-:Y:S02]  /*6f40*/  F2FP.F16.E4M3.UNPACK_B R59, R59.H1 ;  /* 0x0000003bff3b723e */ /* 0x000fe400030006ff */
[----:B------:R-:W-:Y:S02]  /*6f50*/  F2FP.F16.E4M3.UNPACK_B R54, R54.H1 ;  /* 0x00000036ff36723e */ /* 0x000fe400030006ff */
[----:B------:R-:W-:-:S03]  /*6f60*/  F2FP.F16.E4M3.UNPACK_B R55, R55.H1 ;  /* 0x00000037ff37723e */ /* 0x000fc600030006ff */
[C---:B------:R-:W-:Y:S01]  /*6f70*/  HMMA.16816.F32 R80, R8.reuse, R58, R80 ;  /* 0x0000003a0850723c */ /* 0x040fe20000001850 */
[----:B------:R-:W-:Y:S02]  /*6f80*/  F2FP.F16.E4M3.UNPACK_B R66, R66.H1 ;  /* 0x00000042ff42723e */ /* 0x000fe400030006ff */
[----:B------:R-:W-:Y:S02]  /*6f90*/  F2FP.F16.E4M3.UNPACK_B R67, R67.H1 ;  /* 0x00000043ff43723e */ /* 0x000fe400030006ff */
[----:B0-----:R-:W-:Y:S02]  /*6fa0*/  F2FP.F16.E4M3.UNPACK_B R52, R20 ;  /* 0x00000014ff34723e */ /* 0x001fe400020006ff */
[----:B------:R-:W-:Y:S01]  /*6fb0*/  F2FP.F16.E4M3.UNPACK_B R53, R21 ;  /* 0x00000015ff35723e */ /* 0x000fe200020006ff */
[----:B------:R-:W-:Y:S01]  /*6fc0*/  HMMA.16816.F32 R72, R8, R54, R72 ;  /* 0x000000360848723c */ /* 0x000fe20000001848 */
[----:B-1----:R-:W-:Y:S02]  /*6fd0*/  SEL R32, R63, R62, !P0 ;  /* 0x0000003e3f207207 */ /* 0x002fe40004000000 */
[----:B--2---:R-:W-:-:S02]  /*6fe0*/  SEL R33, R61, R60, !P0 ;  /* 0x0000003c3d217207 */ /* 0x004fc40004000000 */
[----:B---3--:R-:W-:Y:S02]  /*6ff0*/  SEL R34, R4, R6, !P0 ;  /* 0x0000000604227207 */ /* 0x008fe40004000000 */
[----:B----4-:R-:W-:Y:S01]  /*7000*/  SEL R35, R5, R7, !P0 ;  /* 0x0000000705237207 */ /* 0x010fe20004000000 */
[----:B------:R-:W-:Y:S01]  /*7010*/  FMUL R44, R44, 1.4426950216293334961 ;  /* 0x3fb8aa3b2c2c7820 */ /* 0x000fe20000400000 */
[----:B------:R-:W-:Y:S01]  /*7020*/  FFMA R54, R37, UR13, -R0 ;  /* 0x0000000d25367c23 */ /* 0x000fe20008000800 */
[----:B------:R-:W-:Y:S01]  /*7030*/  HMMA.16816.F32 R92, R8, R66, R92 ;  /* 0x00000042085c723c */ /* 0x000fe2000000185c */
[----:B------:R-:W-:Y:S01]  /*7040*/  F2FP.F16.E4M3.UNPACK_B R78, R78.H1 ;  /* 0x0000004eff4e723e */ /* 0x000fe200030006ff */
[----:B------:R0:W-:Y:S01]  /*7050*/  MUFU.EX2 R67, R44 ;  /* 0x0000002c00437308 */ /* 0x0001e20000000800 */
[----:B------:R-:W-:Y:S02]  /*7060*/  F2FP.F16.E4M3.UNPACK_B R79, R79.H1 ;  /* 0x0000004fff4f723e */ /* 0x000fe400030006ff */
[----:B------:R-:W-:Y:S01]  /*7070*/  F2FP.F16.E4M3.UNPACK_B R98, R98.H1 ;  /* 0x00000062ff62723e */ /* 0x000fe200030006ff */
[----:B------:R-:W-:Y:S01]  /*7080*/  LDSM.16.M88.4 R56, [R3+UR6+0x9c00] ;  /* 0x009c00060338783b */ /* 0x000fe20008000200 */
[----:B------:R-:W-:Y:S01]  /*7090*/  F2FP.F16.E4M3.UNPACK_B R99, R99.H1 ;  /* 0x00000063ff63723e */ /* 0x000fe200030006ff */
[----:B------:R-:W-:Y:S01]  /*70a0*/  HMMA.16816.F32 R80, R32, R52, R80 ;  /* 0x000000342050723c */ /* 0x000fe20000001850 */
[----:B------:R-:W-:-:S02]  /*70b0*/  F2FP.F16.E4M3.UNPACK_B R106, R106.H1 ;  /* 0x0000006aff6a723e */ /* 0x000fc400030006ff */
[----:B------:R-:W-:Y:S01]  /*70c0*/  F2FP.F16.E4M3.UNPACK_B R107, R107.H1 ;  /* 0x0000006bff6b723e */ /* 0x000fe200030006ff */
[----:B0-----:R-:W-:Y:S01]  /*70d0*/  FMUL R44, R45, 1.4426950216293334961 ;  /* 0x3fb8aa3b2d2c7820 */ /* 0x001fe20000400000 */
[----:B------:R-:W-:Y:S02]  /*70e0*/  F2FP.F16.E4M3.UNPACK_B R28, R12 ;  /* 0x0000000cff1c723e */ /* 0x000fe400020006ff */
[----:B------:R-:W-:Y:S02]  /*70f0*/  F2FP.F16.E4M3.UNPACK_B R29, R13 ;  /* 0x0000000dff1d723e */ /* 0x000fe400020006ff */
[----:B------:R-:W-:Y:S02]  /*7100*/  F2FP.F16.E4M3.UNPACK_B R52, R16 ;  /* 0x00000010ff34723e */ /* 0x000fe400020006ff */
[----:B------:R-:W-:Y:S01]  /*7110*/  F2FP.F16.E4M3.UNPACK_B R53, R17 ;  /* 0x00000011ff35723e */ /* 0x000fe200020006ff */
[----:B------:R-:W-:Y:S01]  /*7120*/  FMUL R54, R54, 1.4426950216293334961 ;  /* 0x3fb8aa3b36367820 */ /* 0x000fe20000400000 */
[----:B------:R-:W-:Y:S01]  /*7130*/  FFMA R45, R49, UR13, -R0 ;  /* 0x0000000d312d7c23 */ /* 0x000fe20008000800 */
[----:B------:R-:W-:-:S02]  /*7140*/  FADD R49, R50, R39 ;  /* 0x0000002732317221 */ /* 0x000fc40000000000 */
[----:B------:R-:W2:Y:S01]  /*7150*/  LDL.LU R39, [R1+0x230] ;  /* 0x0002300001277983 */ /* 0x000ea20000300800 */
[C---:B------:R-:W-:Y:S01]  /*7160*/  HMMA.16816.F32 R100, R8.reuse, R78, R100 ;  /* 0x0000004e0864723c */ /* 0x040fe20000001864 */
[----:B------:R0:W-:Y:S02]  /*7170*/  MUFU.EX2 R66, R54 ;  /* 0x0000003600427308 */ /* 0x0001e40000000800 */
[----:B------:R-:W3:Y:S05]  /*7180*/  LDL.LU R50, [R1+0x22c] ;  /* 0x00022c0001327983 */ /* 0x000eea0000300800 */
[C---:B------:R-:W-:Y:S08]  /*7190*/  HMMA.16816.F32 R112, R8.reuse, R98, R112 ;  /* 0x000000620870723c */ /* 0x040ff00000001870 */
[----:B------:R-:W-:Y:S01]  /*71a0*/  HMMA.16816.F32 R116, R8, R106, R116 ;  /* 0x0000006a0874723c */ /* 0x000fe20000001874 */
[----:B------:R-:W1:Y:S07]  /*71b0*/  LDSM.16.M88.4 R8, [R3+UR6+0x9000] ;  /* 0x009000060308783b */ /* 0x000e6e0008000200 */
[C---:B------:R-:W-:Y:S01]  /*71c0*/  HMMA.16816.F32 R72, R32.reuse, R28, R72 ;  /* 0x0000001c2048723c */ /* 0x040fe20000001848 */
[----:B------:R-:W4:Y:S07]  /*71d0*/  LDSM.16.M88.4 R28, [R3+UR6+0x9400] ;  /* 0x00940006031c783b */ /* 0x000f2e0008000200 */
[----:B------:R-:W-:Y:S01]  /*71e0*/  HMMA.16816.F32 R84, R32, R52, R84 ;  /* 0x000000342054723c */ /* 0x000fe20000001854 */
[----:B0-----:R0:W4:Y:S02]  /*71f0*/  LDSM.16.M88.4 R52, [R3+UR6+0x9800] ;  /* 0x009800060334783b */ /* 0x0011240008000200 */
[----:B0-----:R-:W-:-:S02]  /*7200*/  FADD R3, R42, R43 ;  /* 0x0000002b2a037221 */ /* 0x001fc40000000000 */
[----:B------:R-:W3:Y:S04]  /*7210*/  LDL.LU R43, [R1+0x228] ;  /* 0x00022800012b7983 */ /* 0x000ee80000300800 */
[----:B------:R-:W3:Y:S04]  /*7220*/  LDL.LU R42, [R1+0x224] ;  /* 0x00022400012a7983 */ /* 0x000ee80000300800 */
[----:B------:R-:W3:Y:S04]  /*7230*/  LDL.LU R78, [R1+0x50] ;  /* 0x00005000014e7983 */ /* 0x000ee80000300800 */
[----:B------:R-:W3:Y:S01]  /*7240*/  LDL.LU R79, [R1+0x4c] ;  /* 0x00004c00014f7983 */ /* 0x000ee20000300800 */
[----:B------:R-:W-:Y:S01]  /*7250*/  FFMA R68, R36, UR13, -R0 ;  /* 0x0000000d24447c23 */ /* 0x000fe20008000800 */
[----:B------:R-:W-:-:S02]  /*7260*/  F2FP.F16.E4M3.UNPACK_B R36, R24 ;  /* 0x00000018ff24723e */ /* 0x000fc400020006ff */
[----:B------:R-:W-:-:S07]  /*7270*/  F2FP.F16.E4M3.UNPACK_B R37, R25 ;  /* 0x00000019ff25723e */ /* 0x000fce00020006ff */
[----:B------:R-:W-:Y:S01]  /*7280*/  HMMA.16816.F32 R92, R32, R36, R92 ;  /* 0x00000024205c723c */ /* 0x000fe2000000185c */
[----:B-1----:R-:W-:Y:S02]  /*7290*/  F2FP.F16.E4M3.UNPACK_B R36, R8 ;  /* 0x00000008ff24723e */ /* 0x002fe400020006ff */
[----:B------:R-:W-:-:S07]  /*72a0*/  F2FP.F16.E4M3.UNPACK_B R37, R9 ;  /* 0x00000009ff25723e */ /* 0x000fce00020006ff */
[----:B------:R-:W-:Y:S01]  /*72b0*/  HMMA.16816.F32 R100, R32, R36, R100 ;  /* 0x000000242064723c */ /* 0x000fe20000001864 */
[----:B----4-:R-:W-:Y:S02]  /*72c0*/  F2FP.F16.E4M3.UNPACK_B R36, R28 ;  /* 0x0000001cff24723e */ /* 0x010fe400020006ff */
[----:B------:R-:W-:Y:S01]  /*72d0*/  F2FP.F16.E4M3.UNPACK_B R37, R29 ;  /* 0x0000001dff25723e */ /* 0x000fe200020006ff */
[----:B------:R-:W-:-:S06]  /*72e0*/  FFMA R41, R41, UR13, -R0 ;  /* 0x0000000d29297c23 */ /* 0x000fcc0008000800 */
[----:B------:R-:W-:Y:S01]  /*72f0*/  HMMA.16816.F32 R108, R32, R36, R108 ;  /* 0x00000024206c723c */ /* 0x000fe2000000186c */
[----:B------:R-:W-:Y:S01]  /*7300*/  FMUL R41, R41, 1.4426950216293334961 ;  /* 0x3fb8aa3b29297820 */ /* 0x000fe20000400000 */
[----:B------:R-:W-:-:S03]  /*7310*/  FFMA R64, R40, UR13, -R0 ;  /* 0x0000000d28407c23 */ /* 0x000fc60008000800 */
[----:B------:R0:W-:Y:S01]  /*7320*/  MUFU.EX2 R65, R41 ;  /* 0x0000002900417308 */ /* 0x0001e20000000800 */
[----:B------:R-:W-:Y:S01]  /*7330*/  FADD R49, R47, R49 ;  /* 0x000000312f317221 */ /* 0x000fe20000000000 */
[----:B------:R-:W-:Y:S01]  /*7340*/  FADD R3, R46, R3 ;  /* 0x000000032e037221 */ /* 0x000fe20000000000 */
[----:B------:R-:W4:Y:S01]  /*7350*/  LDL.LU R47, [R1+0x220] ;  /* 0x00022000012f7983 */ /* 0x000f220000300800 */
[----:B------:R-:W-:-:S03]  /*7360*/  SEL R37, R60, R61, !P0 ;  /* 0x0000003d3c257207 */ /* 0x000fc60004000000 */
[----:B------:R-:W4:Y:S01]  /*7370*/  LDL.LU R46, [R1+0x21c] ;  /* 0x00021c00012e7983 */ /* 0x000f220000300800 */
[--C-:B0-----:R-:W-:Y:S01]  /*7380*/  FFMA R41, R38, UR13, -R2.reuse ;  /* 0x0000000d26297c23 */ /* 0x101fe20008000802 */
[----:B------:R-:W-:Y:S02]  /*7390*/  F2FP.F16.E4M3.UNPACK_B R38, R52 ;  /* 0x00000034ff26723e */ /* 0x000fe400020006ff */
[----:B------:R-:W4:Y:S01]  /*73a0*/  LDL.LU R61, [R1+0x58] ;  /* 0x00005800013d7983 */ /* 0x000f220000300800 */
[----:B--2---:R-:W-:-:S04]  /*73b0*/  FFMA R36, R39, UR13, -R2 ;  /* 0x0000000d27247c23 */ /* 0x004fc80008000802 */
[----:B------:R-:W-:Y:S01]  /*73c0*/  FMUL R36, R36, 1.4426950216293334961 ;  /* 0x3fb8aa3b24247820 */ /* 0x000fe20000400000 */
[----:B------:R-:W-:-:S07]  /*73d0*/  F2FP.F16.E4M3.UNPACK_B R39, R53 ;  /* 0x00000035ff27723e */ /* 0x000fce00020006ff */
[----:B------:R-:W-:Y:S01]  /*73e0*/  HMMA.16816.F32 R112, R32, R38, R112 ;  /* 0x000000262070723c */ /* 0x000fe20000001870 */
[----:B---3--:R-:W-:Y:S02]  /*73f0*/  FFMA R40, R42, UR13, -R2 ;  /* 0x0000000d2a287c23 */ /* 0x008fe40008000802 */
[----:B------:R0:W-:Y:S02]  /*7400*/  MUFU.EX2 R42, R36 ;  /* 0x00000024002a7308 */ /* 0x0001e40000000800 */
[----:B0-----:R-:W-:Y:S02]  /*7410*/  SEL R36, R62, R63, !P0 ;  /* 0x0000003f3e247207 */ /* 0x001fe40004000000 */
[----:B------:R-:W-:Y:S02]  /*7420*/  F2FP.F16.E4M3.UNPACK_B R62, R56 ;  /* 0x00000038ff3e723e */ /* 0x000fe400020006ff */
[----:B------:R-:W-:Y:S01]  /*7430*/  F2FP.F16.E4M3.UNPACK_B R63, R57 ;  /* 0x00000039ff3f723e */ /* 0x000fe200020006ff */
[----:B------:R-:W-:-:S02]  /*7440*/  FADD R49, R78, R49 ;  /* 0x000000314e317221 */ /* 0x000fc40000000000 */
[----:B------:R-:W2:Y:S04]  /*7450*/  LDL.LU R78, [R1+0x54] ;  /* 0x00005400014e7983 */ /* 0x000ea80000300800 */
[----:B------:R-:W-:Y:S01]  /*7460*/  HMMA.16816.F32 R116, R32, R62, R116 ;  /* 0x0000003e2074723c */ /* 0x000fe20000001874 */
[----:B------:R-:W-:Y:S02]  /*7470*/  FADD R33, R79, R3 ;  /* 0x000000034f217221 */ /* 0x000fe40000000000 */
[----:B------:R-:W3:Y:S04]  /*7480*/  LDL.LU R79, [R1+0x64] ;  /* 0x00006400014f7983 */ /* 0x000ee80000300800 */
[----:B------:R-:W3:Y:S04]  /*7490*/  LDL.LU R106, [R1+0x5c] ;  /* 0x00005c00016a7983 */ /* 0x000ee80000300800 */
[----:B------:R-:W3:Y:S04]  /*74a0*/  LDL.LU R107, [R1+0x6c] ;  /* 0x00006c00016b7983 */ /* 0x000ee80000300800 */
[----:B------:R-:W3:Y:S04]  /*74b0*/  LDL.LU R98, [R1+0x68] ;  /* 0x0000680001627983 */ /* 0x000ee80000300800 */
[----:B------:R-:W3:Y:S04]  /*74c0*/  LDL.LU R99, [R1+0x70] ;  /* 0x0000700001637983 */ /* 0x000ee80000300800 */
[----:B------:R-:W3:Y:S01]  /*74d0*/  LDL.LU R90, [R1+0x60] ;  /* 0x00006000015a7983 */ /* 0x000ee20000300800 */
[----:B----4-:R-:W-:Y:S01]  /*74e0*/  FADD R49, R61, R49 ;  /* 0x000000313d317221 */ /* 0x010fe20000000000 */
[----:B------:R-:W-:Y:S01]  /*74f0*/  FMUL R68, R68, 1.4426950216293334961 ;  /* 0x3fb8aa3b44447820 */ /* 0x000fe20000400000 */
[----:B------:R-:W-:Y:S01]  /*7500*/  FMUL R64, R64, 1.4426950216293334961 ;  /* 0x3fb8aa3b40407820 */ /* 0x000fe20000400000 */
[----:B------:R-:W-:-:S04]  /*7510*/  FFMA R46, R46, UR13, -R2 ;  /* 0x0000000d2e2e7c23 */ /* 0x000fc80008000802 */
[----:B------:R-:W0:Y:S01]  /*7520*/  MUFU.EX2 R68, R68 ;  /* 0x0000004400447308 */ /* 0x000e220000000800 */
[----:B------:R-:W-:-:S07]  /*7530*/  FMUL R32, R46, 1.4426950216293334961 ;  /* 0x3fb8aa3b2e207820 */ /* 0x000fce0000400000 */
[----:B------:R-:W1:Y:S01]  /*7540*/  MUFU.EX2 R64, R64 ;  /* 0x0000004000407308 */ /* 0x000e620000000800 */
[----:B------:R-:W-:Y:S02]  /*7550*/  SEL R38, R6, R4, !P0 ;  /* 0x0000000406267207 */ /* 0x000fe40004000000 */
[----:B------:R-:W-:Y:S02]  /*7560*/  SEL R39, R7, R5, !P0 ;  /* 0x0000000507277207 */ /* 0x000fe40004000000 */
[----:B------:R-:W-:Y:S01]  /*7570*/  F2FP.F16.E4M3.UNPACK_B R12, R12.H1 ;  /* 0x0000000cff0c723e */ /* 0x000fe200030006ff */
[----:B--2---:R-:W-:Y:S02]  /*7580*/  FADD R33, R78, R33 ;  /* 0x000000214e217221 */ /* 0x004fe40000000000 */
[----:B------:R-:W2:Y:S01]  /*7590*/  LDL.LU R78, [R1+0x2c] ;  /* 0x00002c00014e7983 */ /* 0x000ea20000300800 */
[----:B---3--:R-:W-:-:S03]  /*75a0*/  FADD R49, R79, R49 ;  /* 0x000000314f317221 */ /* 0x008fc60000000000 */
[----:B------:R-:W3:Y:S04]  /*75b0*/  LDL.LU R79, [R1+0x24] ;  /* 0x00002400014f7983 */ /* 0x000ee80000300800 */
[----:B------:R-:W4:Y:S04]  /*75c0*/  LDL.LU R46, [R1+0x3c] ;  /* 0x00003c00012e7983 */ /* 0x000f280000300800 */
[----:B------:R-:W4:Y:S01]  /*75d0*/  LDL.LU R35, [R1+0x28] ;  /* 0x0000280001237983 */ /* 0x000f220000300800 */
[----:B------:R-:W-:-:S03]  /*75e0*/  F2FP.F16.E4M3.UNPACK_B R13, R13.H1 ;  /* 0x0000000dff0d723e */ /* 0x000fc600030006ff */
[----:B------:R-:W4:Y:S04]  /*75f0*/  LDL.LU R62, [R1+0x34] ;  /* 0x00003400013e7983 */ /* 0x000f280000300800 */
[----:B------:R-:W4:Y:S01]  /*7600*/  LDL.LU R63, [R1+0x10] ;  /* 0x00001000013f7983 */ /* 0x000f220000300800 */
[----:B------:R-:W-:-:S03]  /*7610*/  FFMA R48, R48, UR13, -R0 ;  /* 0x0000000d30307c23 */ /* 0x000fc60008000800 */
[----:B------:R-:W4:Y:S01]  /*7620*/  LDL.LU R60, [R1+0x38] ;  /* 0x00003800013c7983 */ /* 0x000f220000300800 */
[----:B------:R-:W-:-:S03]  /*7630*/  FADD R33, R106, R33 ;  /* 0x000000216a217221 */ /* 0x000fc60000000000 */
[----:B------:R-:W4:Y:S01]  /*7640*/  LDL.LU R61, [R1+0x20] ;  /* 0x00002000013d7983 */ /* 0x000f220000300800 */
[----:B------:R-:W-:Y:S01]  /*7650*/  HMMA.16816.F32 R72, R36, R12, R72 ;  /* 0x0000000c2448723c */ /* 0x000fe20000001848 */
[----:B------:R-:W-:Y:S01]  /*7660*/  FADD R49, R107, R49 ;  /* 0x000000316b317221 */ /* 0x000fe20000000000 */
[----:B0-----:R-:W-:Y:S01]  /*7670*/  F2FP.SATFINITE.E4M3.F32.PACK_AB_MERGE_C R12, R66, R68, RZ ;  /* 0x00000044420c723e */ /* 0x001fe200048070ff */
[----:B------:R-:W4:Y:S01]  /*7680*/  LDL.LU R106, [R1+0x30] ;  /* 0x00003000016a7983 */ /* 0x000f220000300800 */
[----:B-1----:R-:W-:Y:S01]  /*7690*/  F2FP.SATFINITE.E4M3.F32.PACK_AB_MERGE_C R3, R65, R64, RZ ;  /* 0x000000404103723e */ /* 0x002fe200048070ff */
[----:B------:R-:W-:Y:S01]  /*76a0*/  FMUL R48, R48, 1.4426950216293334961 ;  /* 0x3fb8aa3b30307820 */ /* 0x000fe20000400000 */
[----:B------:R-:W-:Y:S01]  /*76b0*/  FMUL R45, R45, 1.4426950216293334961 ;  /* 0x3fb8aa3b2d2d7820 */ /* 0x000fe20000400000 */
[----:B------:R-:W4:Y:S01]  /*76c0*/  LDL.LU R107, [R1] ;  /* 0x00000000016b7983 */ /* 0x000f220000300800 */
[----:B------:R-:W-:Y:S01]  /*76d0*/  F2FP.F16.E4M3.UNPACK_B R12, R12 ;  /* 0x0000000cff0c723e */ /* 0x000fe200020006ff */
[--C-:B------:R-:W-:Y:S01]  /*76e0*/  FFMA R43, R43, UR13, -R2.reuse ;  /* 0x0000000d2b2b7c23 */ /* 0x100fe20008000802 */
[----:B------:R-:W-:Y:S01]  /*76f0*/  F2FP.F16.E4M3.UNPACK_B R3, R3 ;  /* 0x00000003ff03723e */ /* 0x000fe200020006ff */
[--C-:B------:R-:W-:Y:S01]  /*7700*/  FFMA R50, R50, UR13, -R2.reuse ;  /* 0x0000000d32327c23 */ /* 0x100fe20008000802 */
[--C-:B------:R-:W-:Y:S01]  /*7710*/  FFMA R51, R51, UR13, -R2.reuse ;  /* 0x0000000d33337c23 */ /* 0x100fe20008000802 */
[----:B------:R-:W0:Y:S01]  /*7720*/  MUFU.EX2 R44, R44 ;  /* 0x0000002c002c7308 */ /* 0x000e220000000800 */
[----:B------:R-:W-:Y:S01]  /*7730*/  FFMA R47, R47, UR13, -R2 ;  /* 0x0000000d2f2f7c23 */ /* 0x000fe20008000802 */
[----:B------:R-:W-:Y:S01]  /*7740*/  SEL R5, R12, R3, !P1 ;  /* 0x000000030c057207 */ /* 0x000fe20004800000 */
[----:B------:R-:W-:Y:S01]  /*7750*/  FMUL R41, R41, 1.4426950216293334961 ;  /* 0x3fb8aa3b29297820 */ /* 0x000fe20000400000 */
[----:B------:R-:W-:Y:S01]  /*7760*/  FMUL R40, R40, 1.4426950216293334961 ;  /* 0x3fb8aa3b28287820 */ /* 0x000fe20000400000 */
[----:B------:R-:W-:Y:S01]  /*7770*/  FMUL R43, R43, 1.4426950216293334961 ;  /* 0x3fb8aa3b2b2b7820 */ /* 0x000fe20000400000 */
[----:B------:R-:W-:-:S02]  /*7780*/  F2FP.F16.E4M3.UNPACK_B R6, R20.H1 ;  /* 0x00000014ff06723e */ /* 0x000fc400030006ff */
[----:B------:R-:W-:Y:S01]  /*7790*/  MUFU.EX2 R48, R48 ;  /* 0x0000003000307308 */ /* 0x000fe20000000800 */
[----:B------:R-:W-:Y:S01]  /*77a0*/  SEL R12, R3, R12, !P1 ;  /* 0x0000000c030c7207 */ /* 0x000fe20004800000 */
[----:B------:R-:W-:Y:S01]  /*77b0*/  FMUL R20, R50, 1.4426950216293334961 ;  /* 0x3fb8aa3b32147820 */ /* 0x000fe20000400000 */
[----:B------:R-:W-:-:S05]  /*77c0*/  FMUL R3, R51, 1.4426950216293334961 ;  /* 0x3fb8aa3b33037820 */ /* 0x000fca0000400000 */
[----:B------:R-:W1:Y:S01]  /*77d0*/  MUFU.EX2 R45, R45 ;  /* 0x0000002d002d7308 */ /* 0x000e620000000800 */
[----:B------:R-:W-:Y:S01]  /*77e0*/  FMUL R47, R47, 1.4426950216293334961 ;  /* 0x3fb8aa3b2f2f7820 */ /* 0x000fe20000400000 */
[----:B------:R-:W-:-:S06]  /*77f0*/  F2FP.F16.E4M3.UNPACK_B R7, R21.H1 ;  /* 0x00000015ff07723e */ /* 0x000fcc00030006ff */
[----:B------:R-:W0:Y:S08]  /*7800*/  MUFU.EX2 R41, R41 ;  /* 0x0000002900297308 */ /* 0x000e300000000800 */
[----:B------:R-:W-:Y:S08]  /*7810*/  MUFU.EX2 R40, R40 ;  /* 0x0000002800287308 */ /* 0x000ff00000000800 */
[----:B------:R-:W0:Y:S01]  /*7820*/  MUFU.EX2 R43, R43 ;  /* 0x0000002b002b7308 */ /* 0x000e220000000800 */
[----:B------:R-:W-:Y:S07]  /*7830*/  HMMA.16816.F32 R80, R36, R6, R80 ;  /* 0x000000062450723c */ /* 0x000fee0000001850 */
[----:B------:R-:W-:Y:S08]  /*7840*/  MUFU.EX2 R32, R32 ;  /* 0x0000002000207308 */ /* 0x000ff00000000800 */
[----:B------:R-:W0:Y:S08]  /*7850*/  MUFU.EX2 R21, R47 ;  /* 0x0000002f00157308 */ /* 0x000e300000000800 */
[----:B------:R-:W-:Y:S08]  /*7860*/  MUFU.EX2 R20, R20 ;  /* 0x0000001400147308 */ /* 0x000ff00000000800 */
[----:B------:R-:W1:Y:S01]  /*7870*/  MUFU.EX2 R3, R3 ;  /* 0x0000000300037308 */ /* 0x000e620000000800 */
[----:B------:R-:W-:-:S02]  /*7880*/  F2FP.F16.E4M3.UNPACK_B R16, R16.H1 ;  /* 0x00000010ff10723e */ /* 0x000fc400030006ff */
[----:B------:R-:W-:Y:S02]  /*7890*/  F2FP.F16.E4M3.UNPACK_B R17, R17.H1 ;  /* 0x00000011ff11723e */ /* 0x000fe400030006ff */
[----:B0-----:R-:W-:Y:S02]  /*78a0*/  F2FP.SATFINITE.E4M3.F32.PACK_AB_MERGE_C R6, R44, R67, RZ ;  /* 0x000000432c06723e */ /* 0x001fe400048070ff */
[----:B-1----:R-:W-:Y:S02]  /*78b0*/  F2FP.SATFINITE.E4M3.F32.PACK_AB_MERGE_C R7, R45, R48, RZ ;  /* 0x000000302d07723e */ /* 0x002fe400048070ff */
[----:B------:R-:W-:Y:S02]  /*78c0*/  F2FP.F16.E4M3.UNPACK_B R6, R6 ;  /* 0x00000006ff06723e */ /* 0x000fe400020006ff */
[----:B------:R-:W-:Y:S02]  /*78d0*/  F2FP.F16.E4M3.UNPACK_B R7, R7 ;  /* 0x00000007ff07723e */ /* 0x000fe400020006ff */
[----:B------:R-:W-:-:S02]  /*78e0*/  F2FP.F16.E4M3.UNPACK_B R24, R24.H1 ;  /* 0x00000018ff18723e */ /* 0x000fc400030006ff */
[----:B------:R-:W-:Y:S01]  /*78f0*/  F2FP.F16.E4M3.UNPACK_B R25, R25.H1 ;  /* 0x00000019ff19723e */ /* 0x000fe200030006ff */
[----:B------:R-:W-:Y:S01]  /*7900*/  HMMA.16816.F32 R84, R36, R16, R84 ;  /* 0x000000102454723c */ /* 0x000fe20000001854 */
[----:B------:R-:W-:Y:S02]  /*7910*/  F2FP.SATFINITE.E4M3.F32.PACK_AB_MERGE_C R13, R42, R41, RZ ;  /* 0x000000292a0d723e */ /* 0x000fe400048070ff */
[----:B------:R-:W-:Y:S02]  /*7920*/  F2FP.SATFINITE.E4M3.F32.PACK_AB_MERGE_C R34, R43, R40, RZ ;  /* 0x000000282b22723e */ /* 0x000fe400048070ff */
[----:B------:R-:W-:Y:S02]  /*7930*/  SEL R17, R6, R7, !P1 ;  /* 0x0000000706117207 */ /* 0x000fe40004800000 */
[----:B------:R-:W-:Y:S02]  /*7940*/  SEL R16, R7, R6, !P1 ;  /* 0x0000000607107207 */ /* 0x000fe40004800000 */
[----:B------:R-:W-:-:S02]  /*7950*/  F2FP.SATFINITE.E4M3.F32.PACK_AB_MERGE_C R6, R21, R32, RZ ;  /* 0x000000201506723e */ /* 0x000fc400048070ff */
[----:B------:R-:W-:Y:S01]  /*7960*/  F2FP.SATFINITE.E4M3.F32.PACK_AB_MERGE_C R7, R3, R20, RZ ;  /* 0x000000140307723e */ /* 0x000fe200048070ff */
[----:B------:R-:W-:Y:S01]  /*7970*/  HMMA.16816.F32 R92, R36, R24, R92 ;  /* 0x00000018245c723c */ /* 0x000fe2000000185c */
[----:B------:R-:W-:Y:S02]  /*7980*/  F2FP.F16.E4M3.UNPACK_B R13, R13 ;  /* 0x0000000dff0d723e */ /* 0x000fe400020006ff */
[----:B------:R-:W-:Y:S02]  /*7990*/  F2FP.F16.E4M3.UNPACK_B R34, R34 ;  /* 0x00000022ff22723e */ /* 0x000fe400020006ff */
[----:B------:R-:W-:Y:S02]  /*79a0*/  F2FP.F16.E4M3.UNPACK_B R25, R6 ;  /* 0x00000006ff19723e */ /* 0x000fe400020006ff */
[----:B------:R-:W-:Y:S02]  /*79b0*/  F2FP.F16.E4M3.UNPACK_B R7, R7 ;  /* 0x00000007ff07723e */ /* 0x000fe400020006ff */
[----:B------:R-:W-:-:S02]  /*79c0*/  F2FP.F16.E4M3.UNPACK_B R8, R8.H1 ;  /* 0x00000008ff08723e */ /* 0x000fc400030006ff */
[----:B------:R-:W-:Y:S02]  /*79d0*/  F2FP.F16.E4M3.UNPACK_B R9, R9.H1 ;  /* 0x00000009ff09723e */ /* 0x000fe400030006ff */
[----:B------:R-:W-:Y:S01]  /*79e0*/  SEL R4, R13, R34, !P1 ;  /* 0x000000220d047207 */ /* 0x000fe20004800000 */
[----:B------:R-:W-:Y:S01]  /*79f0*/  FADD R24, R98, R33 ;  /* 0x0000002162187221 */ /* 0x000fe20000000000 */
[----:B------:R-:W-:Y:S01]  /*7a00*/  SEL R13, R34, R13, !P1 ;  /* 0x0000000d220d7207 */ /* 0x000fe20004800000 */
[----:B------:R-:W4:Y:S01]  /*7a10*/  LDL.LU R98, [R1+0x48] ;  /* 0x0000480001627983 */ /* 0x000f220000300800 */
[----:B------:R-:W-:Y:S02]  /*7a20*/  SEL R6, R25, R7, !P1 ;  /* 0x0000000719067207 */ /* 0x000fe40004800000 */
[----:B------:R-:W-:Y:S01]  /*7a30*/  SEL R25, R7, R25, !P1 ;  /* 0x0000001907197207 */ /* 0x000fe20004800000 */
[----:B------:R-:W-:Y:S02]  /*7a40*/  FADD R7, R99, R49 ;  /* 0x0000003163077221 */ /* 0x000fe40000000000 */
[----:B------:R-:W4:Y:S01]  /*7a50*/  LDL.LU R99, [R1+0x14] ;  /* 0x0000140001637983 */ /* 0x000f220000300800 */
[----:B------:R-:W-:Y:S01]  /*7a60*/  FADD R24, R90, R24 ;  /* 0x000000185a187221 */ /* 0x000fe20000000000 */
[----:B------:R-:W-:Y:S02]  /*7a70*/  HMMA.16816.F32 R100, R36, R8, R100 ;  /* 0x000000082464723c */ /* 0x000fe40000001864 */
[----:B------:R-:W-:Y:S04]  /*7a80*/  SHFL.IDX PT, R12, R12, R91, 0x1f ;  /* 0x00001f5b0c0c7589 */ /* 0x000fe800000e0000 */
[----:B------:R-:W-:Y:S04]  /*7a90*/  SHFL.IDX PT, R13, R13, R91, 0x1f ;  /* 0x00001f5b0d0d7589 */ /* 0x000fe800000e0000 */
[----:B------:R-:W-:Y:S04]  /*7aa0*/  SHFL.IDX PT, R16, R16, R91, 0x1f ;  /* 0x00001f5b10107589 */ /* 0x000fe800000e0000 */
[----:B------:R0:W-:Y:S04]  /*7ab0*/  SHFL.IDX PT, R8, R25, R91, 0x1f ;  /* 0x00001f5b19087589 */ /* 0x0001e800000e0000 */
[----:B------:R-:W4:Y:S04]  /*7ac0*/  LDL.LU R90, [R1+0x40] ;  /* 0x00004000015a7983 */ /* 0x000f280000300800 */
[----:B0-----:R-:W4:Y:S01]  /*7ad0*/  LDL.LU R91, [R1+0x4] ;  /* 0x00000400015b7983 */ /* 0x001f220000300800 */
[----:B--2---:R-:W-:-:S03]  /*7ae0*/  FADD R7, R78, R7 ;  /* 0x000000074e077221 */ /* 0x004fc60000000000 */
[----:B------:R-:W2:Y:S01]  /*7af0*/  LDL.LU R78, [R1+0x44] ;  /* 0x00004400014e7983 */ /* 0x000ea20000300800 */
[----:B---3--:R-:W-:-:S03]  /*7b00*/  FADD R33, R79, R24 ;  /* 0x000000184f217221 */ /* 0x008fc60000000000 */
[----:B------:R-:W3:Y:S04]  /*7b10*/  LDL.LU R79, [R1+0x8] ;  /* 0x00000800014f7983 */ /* 0x000ee80000300800 */
[----:B------:R4:W0:Y:S04]  /*7b20*/  SHFL.IDX PT, R25, R5, R125, 0x1f ;  /* 0x00001f7d05197589 */ /* 0x00082800000e0000 */
[----:B------:R1:W0:Y:S04]  /*7b30*/  SHFL.IDX PT, R24, R4, R125, 0x1f ;  /* 0x00001f7d04187589 */ /* 0x00022800000e0000 */
[----:B------:R-:W0:Y:S04]  /*7b40*/  SHFL.IDX PT, R17, R17, R125, 0x1f ;  /* 0x00001f7d11117589 */ /* 0x000e2800000e0000 */
[----:B------:R0:W4:Y:S02]  /*7b50*/  SHFL.IDX PT, R9, R6, R125, 0x1f ;  /* 0x00001f7d06097589 */ /* 0x00012400000e0000 */
[----:B----4-:R-:W-:Y:S01]  /*7b60*/  FADD R5, R35, R33 ;  /* 0x0000002123057221 */ /* 0x010fe20000000000 */
[----:B-1----:R-:W-:Y:S01]  /*7b70*/  FADD R4, R46, R7 ;  /* 0x000000072e047221 */ /* 0x002fe20000000000 */
[----:B------:R-:W-:-:S02]  /*7b80*/  F2FP.F16.E4M3.UNPACK_B R28, R28.H1 ;  /* 0x0000001cff1c723e */ /* 0x000fc400030006ff */
[----:B------:R-:W-:Y:S01]  /*7b90*/  FADD R5, R63, R5 ;  /* 0x000000053f057221 */ /* 0x000fe20000000000 */
[----:B------:R-:W-:Y:S01]  /*7ba0*/  FADD R4, R62, R4 ;  /* 0x000000043e047221 */ /* 0x000fe20000000000 */
[----:B------:R-:W-:Y:S02]  /*7bb0*/  F2FP.F16.E4M3.UNPACK_B R29, R29.H1 ;  /* 0x0000001dff1d723e */ /* 0x000fe400030006ff */
[----:B------:R-:W-:Y:S01]  /*7bc0*/  FADD R5, R61, R5 ;  /* 0x000000053d057221 */ /* 0x000fe20000000000 */
[----:B------:R-:W-:-:S04]  /*7bd0*/  FADD R4, R60, R4 ;  /* 0x000000043c047221 */ /* 0x000fc80000000000 */
[----:B------:R-:W-:Y:S01]  /*7be0*/  HMMA.16816.F32 R108, R36, R28, R108 ;  /* 0x0000001c246c723c */ /* 0x000fe2000000186c */
[----:B------:R-:W-:Y:S01]  /*7bf0*/  FADD R33, R106, R4 ;  /* 0x000000046a217221 */ /* 0x000fe20000000000 */
[----:B------:R-:W-:Y:S01]  /*7c00*/  FADD R34, R107, R5 ;  /* 0x000000056b227221 */ /* 0x000fe20000000000 */
[----:B------:R-:W-:Y:S02]  /*7c10*/  F2FP.F16.E4M3.UNPACK_B R28, R14 ;  /* 0x0000000eff1c723e */ /* 0x000fe400020006ff */
[----:B------:R-:W-:Y:S02]  /*7c20*/  F2FP.F16.E4M3.UNPACK_B R29, R15 ;  /* 0x0000000fff1d723e */ /* 0x000fe400020006ff */
[----:B0-----:R-:W-:Y:S02]  /*7c30*/  SEL R4, R25, R12, !P0 ;  /* 0x0000000c19047207 */ /* 0x001fe40004000000 */
[----:B------:R-:W-:Y:S02]  /*7c40*/  SEL R5, R24, R13, !P0 ;  /* 0x0000000d18057207 */ /* 0x000fe40004000000 */
[----:B------:R-:W-:-:S02]  /*7c50*/  SEL R6, R17, R16, !P0 ;  /* 0x0000001011067207 */ /* 0x000fc40004000000 */
[----:B------:R-:W-:-:S07]  /*7c60*/  SEL R7, R9, R8, !P0 ;  /* 0x0000000809077207 */ /* 0x000fce0004000000 */
[----:B------:R-:W-:Y:S01]  /*7c70*/  HMMA.16816.F32 R72, R4, R28, R72 ;  /* 0x0000001c0448723c */ /* 0x000fe20000001848 */
[----:B------:R-:W-:Y:S02]  /*7c80*/  F2FP.F16.E4M3.UNPACK_B R28, R22 ;  /* 0x00000016ff1c723e */ /* 0x000fe400020006ff */
[----:B------:R-:W-:-:S07]  /*7c90*/  F2FP.F16.E4M3.UNPACK_B R29, R23 ;  /* 0x00000017ff1d723e */ /* 0x000fce00020006ff */
[----:B------:R-:W-:Y:S01]  /*7ca0*/  HMMA.16816.F32 R80, R4, R28, R80 ;  /* 0x0000001c0450723c */ /* 0x000fe20000001850 */
[----:B------:R-:W-:Y:S02]  /*7cb0*/  F2FP.F16.E4M3.UNPACK_B R28, R18 ;  /* 0x00000012ff1c723e */ /* 0x000fe400020006ff */
[----:B------:R-:W-:Y:S02]  /*7cc0*/  F2FP.F16.E4M3.UNPACK_B R29, R19 ;  /* 0x00000013ff1d723e */ /* 0x000fe400020006ff */
[----:B------:R-:W-:-:S05]  /*7cd0*/  F2FP.F16.E4M3.UNPACK_B R52, R52.H1 ;  /* 0x00000034ff34723e */ /* 0x000fca00030006ff */
[----:B------:R-:W-:Y:S01]  /*7ce0*/  HMMA.16816.F32 R84, R4, R28, R84 ;  /* 0x0000001c0454723c */ /* 0x000fe20000001854 */
[----:B------:R-:W-:Y:S02]  /*7cf0*/  F2FP.F16.E4M3.UNPACK_B R28, R26 ;  /* 0x0000001aff1c723e */ /* 0x000fe400020006ff */
[----:B------:R-:W-:Y:S02]  /*7d00*/  F2FP.F16.E4M3.UNPACK_B R29, R27 ;  /* 0x0000001bff1d723e */ /* 0x000fe400020006ff */
[----:B------:R-:W-:-:S05]  /*7d10*/  F2FP.F16.E4M3.UNPACK_B R53, R53.H1 ;  /* 0x00000035ff35723e */ /* 0x000fca00030006ff */
[----:B------:R-:W-:Y:S01]  /*7d20*/  HMMA.16816.F32 R92, R4, R28, R92 ;  /* 0x0000001c045c723c */ /* 0x000fe2000000185c */
[----:B------:R-:W-:Y:S02]  /*7d30*/  F2FP.F16.E4M3.UNPACK_B R28, R10 ;  /* 0x0000000aff1c723e */ /* 0x000fe400020006ff */
[----:B------:R-:W-:Y:S02]  /*7d40*/  F2FP.F16.E4M3.UNPACK_B R29, R11 ;  /* 0x0000000bff1d723e */ /* 0x000fe400020006ff */
[----:B------:R-:W-:Y:S02]  /*7d50*/  F2FP.F16.E4M3.UNPACK_B R56, R56.H1 ;  /* 0x00000038ff38723e */ /* 0x000fe400030006ff */
[----:B------:R-:W-:Y:S01]  /*7d60*/  F2FP.F16.E4M3.UNPACK_B R57, R57.H1 ;  /* 0x00000039ff39723e */ /* 0x000fe200030006ff */
[----:B------:R-:W-:Y:S08]  /*7d70*/  HMMA.16816.F32 R112, R36, R52, R112 ;  /* 0x000000342470723c */ /* 0x000ff00000001870 */
[----:B------:R-:W-:Y:S01]  /*7d80*/  HMMA.16816.F32 R100, R4, R28, R100 ;  /* 0x0000001c0464723c */ /* 0x000fe20000001864 */
[----:B------:R-:W-:-:S02]  /*7d90*/  F2FP.F16.E4M3.UNPACK_B R28, R30 ;  /* 0x0000001eff1c723e */ /* 0x000fc400020006ff */
[----:B------:R-:W-:-:S05]  /*7da0*/  F2FP.F16.E4M3.UNPACK_B R29, R31 ;  /* 0x0000001fff1d723e */ /* 0x000fca00020006ff */
[----:B------:R-:W-:Y:S08]  /*7db0*/  HMMA.16816.F32 R116, R36, R56, R116 ;  /* 0x000000382474723c */ /* 0x000ff00000001874 */
[----:B------:R-:W-:Y:S01]  /*7dc0*/  HMMA.16816.F32 R108, R4, R28, R108 ;  /* 0x0000001c046c723c */ /* 0x000fe2000000186c */
[----:B------:R-:W-:Y:S02]  /*7dd0*/  F2FP.F16.E4M3.UNPACK_B R28, R54 ;  /* 0x00000036ff1c723e */ /* 0x000fe400020006ff */
[----:B------:R-:W-:-:S02]  /*7de0*/  F2FP.F16.E4M3.UNPACK_B R29, R55 ;  /* 0x00000037ff1d723e */ /* 0x000fc400020006ff */
[----:B------:R-:W-:Y:S02]  /*7df0*/  F2FP.F16.E4M3.UNPACK_B R35, R15.H1 ;  /* 0x0000000fff23723e */ /* 0x000fe400030006ff */
[----:B------:R-:W-:-:S03]  /*7e00*/  SEL R12, R12, R25, !P0 ;  /* 0x000000190c0c7207 */ /* 0x000fc60004000000 */
[----:B------:R-:W-:Y:S01]  /*7e10*/  HMMA.16816.F32 R112, R4, R28, R112 ;  /* 0x0000001c0470723c */ /* 0x000fe20000001870 */
[----:B------:R-:W-:Y:S02]  /*7e20*/  F2FP.F16.E4M3.UNPACK_B R28, R58 ;  /* 0x0000003aff1c723e */ /* 0x000fe400020006ff */
[----:B------:R-:W-:Y:S02]  /*7e30*/  F2FP.F16.E4M3.UNPACK_B R29, R59 ;  /* 0x0000003bff1d723e */ /* 0x000fe400020006ff */
[----:B------:R-:W-:Y:S02]  /*7e40*/  SEL R13, R13, R24, !P0 ;  /* 0x000000180d0d7207 */ /* 0x000fe40004000000 */
[----:B------:R-:W-:-:S03]  /*7e50*/  SEL R15, R8, R9, !P0 ;  /* 0x00000009080f7207 */ /* 0x000fc60004000000 */
[----:B------:R-:W-:Y:S01]  /*7e60*/  HMMA.16816.F32 R116, R4, R28, R116 ;  /* 0x0000001c0474723c */ /* 0x000fe20000001874 */
[----:B------:R-:W-:Y:S01]  /*7e70*/  FADD R34, R99, R34 ;  /* 0x0000002263227221 */ /* 0x000fe20000000000 */
[----:B------:R-:W-:-:S03]  /*7e80*/  FADD R33, R98, R33 ;  /* 0x0000002162217221 */ /* 0x000fc60000000000 */
[----:B------:R-:W-:Y:S01]  /*7e90*/  FADD R34, R91, R34 ;  /* 0x000000225b227221 */ /* 0x000fe20000000000 */
[----:B------:R-:W-:Y:S01]  /*7ea0*/  FADD R33, R90, R33 ;  /* 0x000000215a217221 */ /* 0x000fe20000000000 */
[----:B------:R-:W-:Y:S02]  /*7eb0*/  F2FP.F16.E4M3.UNPACK_B R22, R22.H1 ;  /* 0x00000016ff16723e */ /* 0x000fe400030006ff */
[----:B------:R-:W-:Y:S01]  /*7ec0*/  F2FP.F16.E4M3.UNPACK_B R23, R23.H1 ;  /* 0x00000017ff17723e */ /* 0x000fe200030006ff */
[----:B---3--:R-:W-:-:S04]  /*7ed0*/  FADD R34, R79, R34 ;  /* 0x000000224f227221 */ /* 0x008fc80000000000 */
[----:B------:R-:W-:Y:S01]  /*7ee0*/  FADD R96, R96, R34 ;  /* 0x0000002260607221 */ /* 0x000fe20000000000 */
[----:B------:R-:W-:Y:S02]  /*7ef0*/  F2FP.F16.E4M3.UNPACK_B R34, R14.H1 ;  /* 0x0000000eff22723e */ /* 0x000fe400030006ff */
[----:B------:R-:W-:-:S07]  /*7f00*/  SEL R14, R16, R17, !P0 ;  /* 0x00000011100e7207 */ /* 0x000fce0004000000 */
[----:B------:R-:W-:Y:S01]  /*7f10*/  HMMA.16816.F32 R4, R12, R34, R72 ;  /* 0x000000220c04723c */ /* 0x000fe20000001848 */
[----:B--2---:R-:W-:-:S04]  /*7f20*/  FADD R33, R78, R33 ;  /* 0x000000214e217221 */ /* 0x004fc80000000000 */
[----:B------:R-:W-:-:S04]  /*7f30*/  FADD R121, R121, R33 ;  /* 0x0000002179797221 */ /* 0x000fc80000000000 */
[----:B------:R-:W-:Y:S02]  /*7f40*/  FADD R121, R124, R121 ;  /* 0x000000797c797221 */ /* 0x000fe40000000000 */
[----:B------:R-:W2:Y:S08]  /*7f50*/  LDL.LU R124, [R1+0x218] ;  /* 0x00021800017c7983 */ /* 0x000eb00000300800 */
[----:B------:R-:W-:Y:S04]  /*7f60*/  STL.64 [R1+0x78], R4 ;  /* 0x0000780401007387 */ /* 0x000fe80000100a00 */
[----:B------:R0:W-:Y:S04]  /*7f70*/  STL.64 [R1+0x80], R6 ;  /* 0x0000800601007387 */ /* 0x0001e80000100a00 */
[----:B------:R-:W3:Y:S04]  /*7f80*/  LDL.LU R78, [R1+0x1c] ;  /* 0x00001c00014e7983 */ /* 0x000ee80000300800 */
[----:B------:R-:W3:Y:S01]  /*7f90*/  LDL.LU R9, [R1+0x110] ;  /* 0x0001100001097983 */ /* 0x000ee20000300800 */
[----:B0-----:R-:W-:-:S15]  /*7fa0*/  HMMA.16816.F32 R4, R12, R22, R80 ;  /* 0x000000160c04723c */ /* 0x001fde0000001850 */
[----:B------:R-:W-:-:S04]  /*7fb0*/  NOP ;  /* 0x0000000000007918 */ /* 0x000fc80000000000 */
[----:B------:R-:W-:Y:S04]  /*7fc0*/  STL.64 [R1+0x88], R4 ;  /* 0x0000880401007387 */ /* 0x000fe80000100a00 */
[----:B------:R0:W-:Y:S04]  /*7fd0*/  STL.64 [R1+0x90], R6 ;  /* 0x0000900601007387 */ /* 0x0001e80000100a00 */
[----:B------:R-:W2:Y:S04]  /*7fe0*/  LDL.LU R8, [R1+0x108] ;  /* 0x0001080001087983 */ /* 0x000ea80000300800 */
[----:B0-----:R-:W4:Y:S04]  /*7ff0*/  LDL R7, [R1+0x10c] ;  /* 0x00010c0001077983 */ /* 0x001f280000100800 */
[----:B------:R-:W4:Y:S01]  /*8000*/  LDL.LU R79, [R1+0xb8] ;  /* 0x0000b800014f7983 */ /* 0x000f220000300800 */
[----:B------:R-:W-:Y:S01]  /*8010*/  FADD R96, R89, R96 ;  /* 0x0000006059607221 */ /* 0x000fe20000000000 */
[----:B------:R-:W-:Y:S01]  /*8020*/  FADD R120, R120, R121 ;  /* 0x0000007978787221 */ /* 0x000fe20000000000 */
[----:B------:R-:W-:-:S02]  /*8030*/  F2FP.F16.E4M3.UNPACK_B R18, R18.H1 ;  /* 0x00000012ff12723e */ /* 0x000fc400030006ff */
[----:B------:R-:W-:Y:S01]  /*8040*/  FADD R88, R88, R96 ;  /* 0x0000006058587221 */ /* 0x000fe20000000000 */
[----:B------:R-:W-:Y:S01]  /*8050*/  FADD R120, R123, R120 ;  /* 0x000000787b787221 */ /* 0x000fe20000000000 */
[----:B------:R-:W-:Y:S02]  /*8060*/  F2FP.F16.E4M3.UNPACK_B R19, R19.H1 ;  /* 0x00000013ff13723e */ /* 0x000fe400030006ff */
[----:B------:R-:W-:Y:S01]  /*8070*/  FADD R88, R77, R88 ;  /* 0x000000584d587221 */ /* 0x000fe20000000000 */
[----:B------:R-:W-:-:S03]  /*8080*/  FADD R105, R105, R120 ;  /* 0x0000007869697221 */ /* 0x000fc60000000000 */
[----:B------:R-:W-:Y:S01]  /*8090*/  FADD R76, R76, R88 ;  /* 0x000000584c4c7221 */ /* 0x000fe20000000000 */
[----:B------:R-:W-:Y:S01]  /*80a0*/  HMMA.16816.F32 R16, R12, R18, R84 ;  /* 0x000000120c10723c */ /* 0x000fe20000001854 */
[----:B------:R-:W-:Y:S02]  /*80b0*/  FADD R105, R122, R105 ;  /* 0x000000697a697221 */ /* 0x000fe40000000000 */
[----:B------:R-:W-:Y:S02]  /*80c0*/  FADD R76, R71, R76 ;  /* 0x0000004c474c7221 */ /* 0x000fe40000000000 */
[----:B------:R-:W-:Y:S02]  /*80d0*/  FADD R104, R104, R105 ;  /* 0x0000006968687221 */ /* 0x000fe40000000000 */
[----:B------:R-:W-:Y:S02]  /*80e0*/  FADD R70, R70, R76 ;  /* 0x0000004c46467221 */ /* 0x000fe40000000000 */
[----:B------:R-:W-:-:S02]  /*80f0*/  FADD R104, R97, R104 ;  /* 0x0000006861687221 */ /* 0x000fc40000000000 */
[----:B------:R-:W-:Y:S01]  /*8100*/  FADD R70, R69, R70 ;  /* 0x0000004645467221 */ /* 0x000fe20000000000 */
[----:B------:R-:W-:Y:S01]  /*8110*/  F2FP.F16.E4M3.UNPACK_B R26, R26.H1 ;  /* 0x0000001aff1a723e */ /* 0x000fe200030006ff */
[----:B------:R-:W-:Y:S01]  /*8120*/  FADD R68, R68, R104 ;  /* 0x0000006844447221 */ /* 0x000fe20000000000 */
[----:B------:R-:W-:Y:S01]  /*8130*/  F2FP.F16.E4M3.UNPACK_B R27, R27.H1 ;  /* 0x0000001bff1b723e */ /* 0x000fe200030006ff */
[----:B------:R-:W-:Y:S02]  /*8140*/  FADD R41, R41, R70 ;  /* 0x0000004629297221 */ /* 0x000fe40000000000 */
[----:B------:R-:W-:Y:S02]  /*8150*/  FADD R68, R66, R68 ;  /* 0x0000004442447221 */ /* 0x000fe40000000000 */
[----:B------:R-:W-:Y:S01]  /*8160*/  FADD R41, R42, R41 ;  /* 0x000000292a297221 */ /* 0x000fe20000000000 */
[----:B------:R-:W-:Y:S01]  /*8170*/  STL.64 [R1+0x98], R16 ;  /* 0x0000981001007387 */ /* 0x000fe20000100a00 */
[----:B------:R-:W-:-:S03]  /*8180*/  FADD R64, R64, R68 ;  /* 0x0000004440407221 */ /* 0x000fc60000000000 */
[----:B------:R0:W-:Y:S01]  /*8190*/  STL.64 [R1+0xa0], R18 ;  /* 0x0000a01201007387 */ /* 0x0001e20000100a00 */
[----:B------:R-:W-:Y:S01]  /*81a0*/  FADD R40, R40, R41 ;  /* 0x0000002928287221 */ /* 0x000fe20000000000 */
[----:B------:R-:W-:-:S03]  /*81b0*/  FADD R65, R65, R64 ;  /* 0x0000004041417221 */ /* 0x000fc60000000000 */
[----:B------:R-:W-:Y:S01]  /*81c0*/  FADD R40, R43, R40 ;  /* 0x000000282b287221 */ /* 0x000fe20000000000 */
[----:B0-----:R-:W-:Y:S01]  /*81d0*/  HMMA.16816.F32 R16, R12, R26, R92 ;  /* 0x0000001a0c10723c */ /* 0x001fe2000000185c */
[----:B------:R-:W-:Y:S02]  /*81e0*/  FADD R65, R67, R65 ;  /* 0x0000004143417221 */ /* 0x000fe40000000000 */
[----:B------:R-:W-:Y:S01]  /*81f0*/  FADD R32, R32, R40 ;  /* 0x0000002820207221 */ /* 0x000fe20000000000 */
[----:B------:R-:W-:Y:S01]  /*8200*/  F2FP.F16.E4M3.UNPACK_B R10, R10.H1 ;  /* 0x0000000aff0a723e */ /* 0x000fe200030006ff */
[----:B------:R-:W-:Y:S02]  /*8210*/  FADD R44, R44, R65 ;  /* 0x000000412c2c7221 */ /* 0x000fe40000000000 */
[----:B------:R-:W-:Y:S01]  /*8220*/  FADD R32, R21, R32 ;  /* 0x0000002015207221 */ /* 0x000fe20000000000 */
[----:B------:R-:W-:Y:S01]  /*8230*/  F2FP.F16.E4M3.UNPACK_B R11, R11.H1 ;  /* 0x0000000bff0b723e */ /* 0x000fe200030006ff */
[----:B------:R-:W-:-:S02]  /*8240*/  FADD R44, R48, R44 ;  /* 0x0000002c302c7221 */ /* 0x000fc40000000000 */
[----:B------:R-:W-:Y:S02]  /*8250*/  FADD R20, R20, R32 ;  /* 0x0000002014147221 */ /* 0x000fe40000000000 */
[----:B------:R-:W-:Y:S02]  /*8260*/  FADD R45, R45, R44 ;  /* 0x0000002c2d2d7221 */ /* 0x000fe40000000000 */
[----:B------:R-:W-:-:S04]  /*8270*/  FADD R3, R3, R20 ;  /* 0x0000001403037221 */ /* 0x000fc80000000000 */
[----:B------:R-:W-:Y:S04]  /*8280*/  STL.64 [R1+0xa8], R16 ;  /* 0x0000a81001007387 */ /* 0x000fe80000100a00 */
[----:B------:R0:W-:Y:S04]  /*8290*/  STL.64 [R1+0xb0], R18 ;  /* 0x0000b01201007387 */ /* 0x0001e80000100a00 */
[----:B------:R-:W1:Y:S01]  /*82a0*/  SHFL.BFLY PT, R4, R45, 0x2, 0x1f ;  /* 0x0c401f002d047f89 */ /* 0x000e6200000e0000 */
[----:B0-----:R-:W-:Y:S03]  /*82b0*/  HMMA.16816.F32 R16, R12, R10, R100 ;  /* 0x0000000a0c10723c */ /* 0x001fe60000001864 */
[----:B------:R-:W0:Y:S01]  /*82c0*/  SHFL.BFLY PT, R5, R3, 0x2, 0x1f ;  /* 0x0c401f0003057f89 */ /* 0x000e2200000e0000 */
[----:B------:R-:W-:-:S02]  /*82d0*/  F2FP.F16.E4M3.UNPACK_B R30, R30.H1 ;  /* 0x0000001eff1e723e */ /* 0x000fc400030006ff */
[----:B------:R-:W-:-:S13]  /*82e0*/  F2FP.F16.E4M3.UNPACK_B R31, R31.H1 ;  /* 0x0000001fff1f723e */ /* 0x000fda00030006ff */
[----:B------:R-:W-:Y:S04]  /*82f0*/  STL.64 [R1+0xc8], R16 ;  /* 0x0000c81001007387 */ /* 0x000fe80000100a00 */
[----:B------:R0:W-:Y:S01]  /*8300*/  STL.64 [R1+0xd0], R18 ;  /* 0x0000d01201007387 */ /* 0x0001e20000100a00 */
[----:B-1----:R-:W-:Y:S01]  /*8310*/  FADD R4, R45, R4 ;  /* 0x000000042d047221 */ /* 0x002fe20000000000 */
[----:B0-----:R-:W-:Y:S01]  /*8320*/  FADD R5, R3, R5 ;  /* 0x0000000503057221 */ /* 0x001fe20000000000 */
[----:B------:R-:W-:Y:S03]  /*8330*/  HMMA.16816.F32 R16, R12, R30, R108 ;  /* 0x0000001e0c10723c */ /* 0x000fe6000000186c */
[----:B------:R-:W0:Y:S01]  /*8340*/  SHFL.BFLY PT, R3, R4, 0x1, 0x1f ;  /* 0x0c201f0004037f89 */ /* 0x000e2200000e0000 */
[----:B------:R-:W-:-:S02]  /*8350*/  F2FP.F16.E4M3.UNPACK_B R54, R54.H1 ;  /* 0x00000036ff36723e */ /* 0x000fc400030006ff */
[----:B------:R-:W-:Y:S01]  /*8360*/  F2FP.F16.E4M3.UNPACK_B R55, R55.H1 ;  /* 0x00000037ff37723e */ /* 0x000fe200030006ff */
[----:B------:R-:W1:Y:S01]  /*8370*/  SHFL.BFLY PT, R6, R5, 0x1, 0x1f ;  /* 0x0c201f0005067f89 */ /* 0x000e6200000e0000 */
[----:B------:R-:W-:Y:S02]  /*8380*/  F2FP.F16.E4M3.UNPACK_B R58, R58.H1 ;  /* 0x0000003aff3a723e */ /* 0x000fe400030006ff */
[----:B------:R-:W-:-:S09]  /*8390*/  F2FP.F16.E4M3.UNPACK_B R59, R59.H1 ;  /* 0x0000003bff3b723e */ /* 0x000fd200030006ff */
[----:B------:R-:W-:Y:S04]  /*83a0*/  STL.64 [R1+0xd8], R16 ;  /* 0x0000d81001007387 */ /* 0x000fe80000100a00 */
[----:B------:R0:W-:Y:S02]  /*83b0*/  STL.64 [R1+0xe0], R18 ;  /* 0x0000e01201007387 */ /* 0x0001e40000100a00 */
[C---:B0-----:R-:W-:Y:S08]  /*83c0*/  HMMA.16816.F32 R16, R12.reuse, R54, R112 ;  /* 0x000000360c10723c */ /* 0x041ff00000001870 */
[----:B------:R-:W-:Y:S01]  /*83d0*/  HMMA.16816.F32 R12, R12, R58, R116 ;  /* 0x0000003a0c0c723c */ /* 0x000fe20000001874 */
[----:B------:R-:W-:Y:S01]  /*83e0*/  FADD R3, R4, R3 ;  /* 0x0000000304037221 */ /* 0x000fe20000000000 */
[----:B-1----:R-:W-:-:S09]  /*83f0*/  FADD R6, R5, R6 ;  /* 0x0000000605067221 */ /* 0x002fd20000000000 */
[----:B------:R0:W-:Y:S04]  /*8400*/  STL.64 [R1+0xe8], R16 ;  /* 0x0000e81001007387 */ /* 0x0001e80000100a00 */
[----:B------:R0:W-:Y:S04]  /*8410*/  STL.64 [R1+0xf0], R18 ;  /* 0x0000f01201007387 */ /* 0x0001e80000100a00 */
[----:B------:R0:W-:Y:S04]  /*8420*/  STL.64 [R1+0xf8], R12 ;  /* 0x0000f80c01007387 */ /* 0x0001e80000100a00 */
[----:B------:R0:W-:Y:S01]  /*8430*/  STL.64 [R1+0x100], R14 ;  /* 0x0001000e01007387 */ /* 0x0001e20000100a00 */
[----:B------:R-:W-:-:S04]  /*8440*/  UIADD3 UR5, UPT, UPT, UR5, 0x80, URZ ;  /* 0x0000008005057890 */ /* 0x000fc8000fffe0ff */
[----:B------:R-:W-:Y:S02]  /*8450*/  UISETP.GE.AND UP0, UPT, UR5, UR12, UPT ;  /* 0x0000000c0500728c */ /* 0x000fe4000bf06270 */
[----:B------:R-:W-:Y:S01]  /*8460*/  ULEA UR4, UR9, UR4, 0x7 ;  /* 0x0000000409047291 */ /* 0x000fe2000f8e38ff */
[----:B---3--:R-:W-:Y:S01]  /*8470*/  FFMA R9, R78, R9, R3 ;  /* 0x000000094e097223 */ /* 0x008fe20000000003 */
[----:B--2---:R-:W-:Y:S02]  /*8480*/  FFMA R8, R124, R8, R6 ;  /* 0x000000087c087223 */ /* 0x004fe40000000006 */
[----:B------:R0:W5:Y:S04]  /*8490*/  LDL.LU R124, [R1+0x214] ;  /* 0x00021400017c7983 */ /* 0x0001680000300800 */
[----:B------:R0:W-:Y:S01]  /*84a0*/  STL [R1+0x110], R9 ;  /* 0x0001100901007387 */ /* 0x0001e20000100800 */
[----:B----4-:R-:W-:-:S03]  /*84b0*/  IMAD R79, R7, 0x80, R79 ;  /* 0x00000080074f7824 */ /* 0x010fc600078e024f */
[----:B------:R0:W-:Y:S04]  /*84c0*/  STL [R1+0xc0], R0 ;  /* 0x0000c00001007387 */ /* 0x0001e80000100800 */
[----:B------:R0:W-:Y:S04]  /*84d0*/  STL [R1+0x108], R8 ;  /* 0x0001080801007387 */ /* 0x0001e80000100800 */
[----:B------:R0:W-:Y:S04]  /*84e0*/  STL [R1+0xb8], R79 ;  /* 0x0000b84f01007387 */ /* 0x0001e80000100800 */
[----:B------:R0:W-:Y:S01]  /*84f0*/  STL [R1+0xbc], R2 ;  /* 0x0000bc0201007387 */ /* 0x0001e20000100800 */
[----:B------:R-:W-:Y:S05]  /*8500*/  BRA.U !UP0, `(.L_x_1) ;  /* 0xffffff9d08387547 */ /* 0x000fea000b83ffff */
[----:B------:R-:W-:-:S07]  /*8510*/  IMAD.MOV.U32 R3, RZ, RZ, R0 ;  /* 0x000000ffff037224 */ /* 0x000fce00078e0000 */
.L_x_0:
[----:B------:R-:W2:Y:S01]  /*8520*/  LDL.LU R30, [R1+0xac] ;  /* 0x0000ac00011e7983 */ /* 0x000ea20000300800 */
[----:B------:R-:W1:Y:S03]  /*8530*/  LDCU.64 UR4, c[0x0][0x3e0] ;  /* 0x00007c00ff0477ac */ /* 0x000e660008000a00 */
[----:B------:R-:W3:Y:S04]  /*8540*/  LDL.LU R29, [R1+0xb0] ;  /* 0x0000b000011d7983 */ /* 0x000ee80000300800 */
[----:B------:R-:W4:Y:S04]  /*8550*/  LDL.LU R28, [R1+0xb4] ;  /* 0x0000b400011c7983 */ /* 0x000f280000300800 */
[----:B------:R-:W4:Y:S04]  /*8560*/  LDL.LU R31, [R1+0xa8] ;  /* 0x0000a800011f7983 */ /* 0x000f280000300800 */
[----:B------:R-:W4:Y:S04]  /*8570*/  LDL.LU R10, [R1+0x78] ;  /* 0x00007800010a7983 */ /* 0x000f280000300800 */
[----:B0-----:R-:W4:Y:S04]  /*8580*/  LDL.LU R14, [R1+0x7c] ;  /* 0x00007c00010e7983 */ /* 0x001f280000300800 */
[----:B------:R-:W4:Y:S04]  /*8590*/  LDL.LU R37, [R1+0x80] ;  /* 0x0000800001257983 */ /* 0x000f280000300800 */
        /* <DEDUP_REMOVED lines=26> */
[----:B------:R-:W4:Y:S01]  /*8740*/  LDL.LU R5, [R1+0xd0] ;  /* 0x0000d00001057983 */ /* 0x000f220000300800 */
[----:B-1----:R-:W-:Y:S01]  /*8750*/  UIMAD UR4, UR7, UR4, URZ ;  /* 0x00000004070472a4 */ /* 0x002fe2000f8e02ff */
[----:B------:R-:W0:Y:S01]  /*8760*/  S2R R0, SR_TID.X ;  /* 0x0000000000007919 */ /* 0x000e220000002100 */
[----:B------:R-:W1:Y:S01]  /*8770*/  S2R R48, SR_TID.X ;  /* 0x0000000000307919 */ /* 0x000e620000002100 */
[----:B------:R-:W0:Y:S01]  /*8780*/  S2R R46, SR_CTAID.X ;  /* 0x00000000002e7919 */ /* 0x000e220000002500 */
[----:B-1----:R-:W-:-:S05]  /*8790*/  LOP3.LUT R48, R48, 0xff, RZ, 0xc0, !PT ;  /* 0x000000ff30307812 */ /* 0x002fca00078ec0ff */
[----:B0-----:R-:W-:Y:S02]  /*87a0*/  IMAD R46, R46, 0x100, R48 ;  /* 0x000001002e2e7824 */ /* 0x001fe400078e0230 */
[----:B--2---:R-:W-:Y:S02]  /*87b0*/  IMAD.MOV.U32 R59, RZ, RZ, R30 ;  /* 0x000000ffff3b7224 */ /* 0x004fe400078e001e */
[----:B---3--:R-:W-:Y:S02]  /*87c0*/  IMAD.MOV.U32 R57, RZ, RZ, R29 ;  /* 0x000000ffff397224 */ /* 0x008fe400078e001d */
[----:B----4-:R-:W-:Y:S02]  /*87d0*/  IMAD.MOV.U32 R55, RZ, RZ, R28 ;  /* 0x000000ffff377224 */ /* 0x010fe400078e001c */
[----:B------:R-:W-:Y:S02]  /*87e0*/  IMAD.MOV.U32 R61, RZ, RZ, R31 ;  /* 0x000000ffff3d7224 */ /* 0x000fe400078e001f */
[----:B------:R-:W-:-:S02]  /*87f0*/  IMAD.MOV.U32 R73, RZ, RZ, R37 ;  /* 0x000000ffff497224 */ /* 0x000fc400078e0025 */
[----:B------:R-:W-:Y:S02]  /*8800*/  IMAD.MOV.U32 R71, RZ, RZ, R36 ;  /* 0x000000ffff477224 */ /* 0x000fe400078e0024 */
[----:B------:R-:W-:Y:S02]  /*8810*/  IMAD.MOV.U32 R41, RZ, RZ, R25 ;  /* 0x000000ffff297224 */ /* 0x000fe400078e0019 */
[----:B------:R-:W-:Y:S02]  /*8820*/  IMAD.MOV.U32 R49, RZ, RZ, R24 ;  /* 0x000000ffff317224 */ /* 0x000fe400078e0018 */
[----:B------:R-:W-:Y:S02]  /*8830*/  IMAD.MOV.U32 R47, RZ, RZ, R13 ;  /* 0x000000ffff2f7224 */ /* 0x000fe400078e000d */
[----:B------:R-:W-:Y:S02]  /*8840*/  IMAD.MOV.U32 R39, RZ, RZ, R4 ;  /* 0x000000ffff277224 */ /* 0x000fe400078e0004 */
[----:B------:R-:W-:-:S05]  /*8850*/  IMAD.SHL.U32 R4, R0, 0x4, RZ ;  /* 0x0000000400047824 */ /* 0x000fca00078e00ff */
[----:B------:R-:W-:Y:S01]  /*8860*/  LOP3.LUT R4, R4, 0x3c0, RZ, 0xc0, !PT ;  /* 0x000003c004047812 */ /* 0x000fe200078ec0ff */
[----:B------:R-:W-:Y:S02]  /*8870*/  IMAD.MOV.U32 R37, RZ, RZ, R20 ;  /* 0x000000ffff257224 */ /* 0x000fe400078e0014 */
[----:B------:R-:W-:Y:S02]  /*8880*/  IMAD.MOV.U32 R31, RZ, RZ, R19 ;  /* 0x000000ffff1f7224 */ /* 0x000fe400078e0013 */
[----:B------:R-:W-:Y:S02]  /*8890*/  IMAD.MOV.U32 R45, RZ, RZ, R21 ;  /* 0x000000ffff2d7224 */ /* 0x000fe400078e0015 */
[----:B------:R-:W-:Y:S02]  /*88a0*/  IMAD.MOV.U32 R69, RZ, RZ, R35 ;  /* 0x000000ffff457224 */ /* 0x000fe400078e0023 */
[----:B------:R-:W-:Y:S02]  /*88b0*/  IMAD.MOV.U32 R35, RZ, RZ, R23 ;  /* 0x000000ffff237224 */ /* 0x000fe400078e0017 */
[----:B------:R-:W-:-:S02]  /*88c0*/  IMAD.MOV.U32 R23, RZ, RZ, R22 ;  /* 0x000000ffff177224 */ /* 0x000fc400078e0016 */
[----:B------:R-:W-:Y:S02]  /*88d0*/  IMAD.MOV.U32 R67, RZ, RZ, R34 ;  /* 0x000000ffff437224 */ /* 0x000fe400078e0022 */
[----:B------:R-:W-:Y:S02]  /*88e0*/  IMAD.MOV.U32 R75, RZ, RZ, R12 ;  /* 0x000000ffff4b7224 */ /* 0x000fe400078e000c */
[----:B------:R-:W-:-:S03]  /*88f0*/  IMAD.MOV.U32 R22, RZ, RZ, R9 ;  /* 0x000000ffff167224 */ /* 0x000fc600078e0009 */
[C---:B------:R-:W-:Y:S02]  /*8900*/  FSETP.GEU.AND P1, PT, R75.reuse, 1.175494350822287508e-38, PT ;  /* 0x008000004b00780b */ /* 0x040fe40003f2e000 */
[C---:B------:R-:W-:Y:S02]  /*8910*/  FSETP.GEU.AND P2, PT, R22.reuse, 1.175494350822287508e-38, PT ;  /* 0x008000001600780b */ /* 0x040fe40003f4e000 */
[----:B------:R-:W-:Y:S01]  /*8920*/  FSETP.GT.AND P0, PT, |R22|, 8.50705917302346158658e+37, PT ;  /* 0x7e8000001600780b */ /* 0x000fe20003f04200 */
[----:B------:R-:W-:Y:S02]  /*8930*/  IMAD.MOV.U32 R29, RZ, RZ, R6 ;  /* 0x000000ffff1d7224 */ /* 0x000fe400078e0006 */
[----:B------:R-:W-:Y:S01]  /*8940*/  FMUL R6, R75, 8388608 ;  /* 0x4b0000004b067820 */ /* 0x000fe20000400000 */
[----:B------:R-:W-:-:S04]  /*8950*/  FSEL R12, RZ, -23, P1 ;  /* 0xc1b80000ff0c7808 */ /* 0x000fc80000800000 */
[----:B------:R-:W-:Y:S02]  /*8960*/  FSEL R6, R6, R75, !P1 ;  /* 0x0000004b06067208 */ /* 0x000fe40004800000 */
[----:B------:R-:W-:-:S03]  /*8970*/  FSETP.GT.AND P1, PT, |R75|, 8.50705917302346158658e+37, PT ;  /* 0x7e8000004b00780b */ /* 0x000fc60003f24200 */
[----:B------:R-:W-:Y:S02]  /*8980*/  VIADD R9, R6, 0xc0cafb0d ;  /* 0xc0cafb0d06097836 */ /* 0x000fe40000000000 */
[----:B------:R-:W-:Y:S01]  /*8990*/  @P0 FMUL R23, R23, 0.25 ;  /* 0x3e80000017170820 */ /* 0x000fe20000400000 */
[----:B------:R-:W-:Y:S02]  /*89a0*/  IMAD.MOV.U32 R65, RZ, RZ, R33 ;  /* 0x000000ffff417224 */ /* 0x000fe400078e0021 */
[----:B------:R-:W-:Y:S01]  /*89b0*/  @P0 FMUL R31, R31, 0.25 ;  /* 0x3e8000001f1f0820 */ /* 0x000fe20000400000 */
[----:B------:R-:W-:Y:S02]  /*89c0*/  IMAD.MOV.U32 R33, RZ, RZ, R7 ;  /* 0x000000ffff217224 */ /* 0x000fe400078e0007 */
[----:B------:R-:W-:Y:S01]  /*89d0*/  FMUL R7, R22, 8388608 ;  /* 0x4b00000016077820 */ /* 0x000fe20000400000 */
[----:B------:R-:W-:Y:S01]  /*89e0*/  LOP3.LUT R9, R9, 0xff800000, RZ, 0xc0, !PT ;  /* 0xff80000009097812 */ /* 0x000fe200078ec0ff */
[----:B------:R-:W-:-:S02]  /*89f0*/  IMAD.MOV.U32 R63, RZ, RZ, R32 ;  /* 0x000000ffff3f7224 */ /* 0x000fc400078e0020 */
[----:B------:R-:W-:Y:S01]  /*8a00*/  @P0 FMUL R35, R35, 0.25 ;  /* 0x3e80000023230820 */ /* 0x000fe20000400000 */
[----:B------:R-:W-:Y:S01]  /*8a10*/  IMAD.MOV.U32 R25, RZ, RZ, R8 ;  /* 0x000000ffff197224 */ /* 0x000fe200078e0008 */
[----:B------:R-:W-:Y:S01]  /*8a20*/  FSEL R7, R7, R22, !P2 ;  /* 0x0000001607077208 */ /* 0x000fe20005000000 */
[----:B------:R-:W-:Y:S01]  /*8a30*/  @P0 FMUL R39, R39, 0.25 ;  /* 0x3e80000027270820 */ /* 0x000fe20000400000 */
[----:B------:R-:W-:Y:S01]  /*8a40*/  @P0 FMUL R41, R41, 0.25 ;  /* 0x3e80000029290820 */ /* 0x000fe20000400000 */
[----:B------:R-:W-:Y:S02]  /*8a50*/  IMAD.MOV.U32 R53, RZ, RZ, R27 ;  /* 0x000000ffff357224 */ /* 0x000fe400078e001b */
[----:B------:R-:W-:Y:S01]  /*8a60*/  @P0 FMUL R25, R25, 0.25 ;  /* 0x3e80000019190820 */ /* 0x000fe20000400000 */
[----:B------:R-:W-:Y:S01]  /*8a70*/  IMAD.MOV.U32 R27, RZ, RZ, R18 ;  /* 0x000000ffff1b7224 */ /* 0x000fe200078e0012 */
[----:B------:R-:W-:Y:S01]  /*8a80*/  FSEL R18, RZ, -23, P2 ;  /* 0xc1b80000ff127808 */ /* 0x000fe20001000000 */
[----:B------:R-:W-:Y:S01]  /*8a90*/  VIADD R8, R7, 0xc0cafb0d ;  /* 0xc0cafb0d07087836 */ /* 0x000fe20000000000 */
[C---:B------:R-:W-:Y:S01]  /*8aa0*/  FSETP.GEU.AND P2, PT, |R22|.reuse, 1.175494350822287508e-38, PT ;  /* 0x008000001600780b */ /* 0x040fe20003f4e200 */
[----:B------:R-:W-:Y:S01]  /*8ab0*/  @P0 FMUL R22, R22, 0.25 ;  /* 0x3e80000016160820 */ /* 0x000fe20000400000 */
[----:B------:R-:W-:Y:S01]  /*8ac0*/  @P0 FMUL R27, R27, 0.25 ;  /* 0x3e8000001b1b0820 */ /* 0x000fe20000400000 */
[----:B------:R-:W-:Y:S01]  /*8ad0*/  IMAD.MOV.U32 R43, RZ, RZ, R5 ;  /* 0x000000ffff2b7224 */ /* 0x000fe200078e0005 */
[----:B------:R-:W-:Y:S01]  /*8ae0*/  LOP3.LUT R8, R8, 0xff800000, RZ, 0xc0, !PT ;  /* 0xff80000008087812 */ /* 0x000fe200078ec0ff */
[----:B------:R-:W0:Y:S01]  /*8af0*/  S2R R5, SR_TID.X ;  /* 0x0000000000057919 */ /* 0x000e220000002100 */
[----:B------:R-:W-:Y:S01]  /*8b00*/  @P0 FMUL R55, R55, 0.25 ;  /* 0x3e80000037370820 */ /* 0x000fe20000400000 */
[----:B------:R-:W-:Y:S01]  /*8b10*/  @P0 FMUL R43, R43, 0.25 ;  /* 0x3e8000002b2b0820 */ /* 0x000fe20000400000 */
[----:B------:R-:W-:Y:S01]  /*8b20*/  I2FP.F32.S32 R19, R8 ;  /* 0x0000000800137245 */ /* 0x000fe20000201400 */
[----:B------:R-:W-:Y:S01]  /*8b30*/  @P0 FMUL R57, R57, 0.25 ;  /* 0x3e80000039390820 */ /* 0x000fe20000400000 */
[----:B------:R-:W-:Y:S01]  /*8b40*/  @P0 FMUL R63, R63, 0.25 ;  /* 0x3e8000003f3f0820 */ /* 0x000fe20000400000 */
[----:B------:R-:W-:Y:S01]  /*8b50*/  @P0 FMUL R65, R65, 0.25 ;  /* 0x3e80000041410820 */ /* 0x000fe20000400000 */
[----:B------:R-:W-:Y:S01]  /*8b60*/  @P0 FMUL R67, R67, 0.25 ;  /* 0x3e80000043430820 */ /* 0x000fe20000400000 */
[----:B------:R-:W-:Y:S01]  /*8b70*/  @!P2 FMUL R22, R22, 16777216 ;  /* 0x4b8000001616a820 */ /* 0x000fe20000400000 */
[----:B------:R-:W-:Y:S01]  /*8b80*/  @P0 FMUL R69, R69, 0.25 ;  /* 0x3e80000045450820 */ /* 0x000fe20000400000 */
[----:B------:R-:W-:Y:S01]  /*8b90*/  @P0 FMUL R71, R71, 0.25 ;  /* 0x3e80000047470820 */ /* 0x000fe20000400000 */
[----:B------:R-:W-:Y:S01]  /*8ba0*/  @P0 FMUL R73, R73, 0.25 ;  /* 0x3e80000049490820 */ /* 0x000fe20000400000 */
[----:B------:R-:W-:Y:S01]  /*8bb0*/  FSETP.GEU.AND P0, PT, |R75|, 1.175494350822287508e-38, PT ;  /* 0x008000004b00780b */ /* 0x000fe20003f0e200 */
[----:B------:R-:W-:Y:S01]  /*8bc0*/  @!P2 FMUL R23, R23, 16777216 ;  /* 0x4b8000001717a820 */ /* 0x000fe20000400000 */
[----:B------:R-:W-:Y:S01]  /*8bd0*/  @P1 FMUL R75, R75, 0.25 ;  /* 0x3e8000004b4b1820 */ /* 0x000fe20000400000 */
[----:B------:R-:W-:Y:S01]  /*8be0*/  @!P2 FMUL R27, R27, 16777216 ;  /* 0x4b8000001b1ba820 */ /* 0x000fe20000400000 */
        /* <DEDUP_REMOVED lines=15> */
[----:B------:R-:W-:Y:S01]  /*8ce0*/  @P1 FMUL R45, R45, 0.25 ;  /* 0x3e8000002d2d1820 */ /* 0x000fe20000400000 */
[----:B0-----:R-:W-:Y:S01]  /*8cf0*/  LOP3.LUT R5, R5, 0x7, RZ, 0xc0, !PT ;  /* 0x0000000705057812 */ /* 0x001fe200078ec0ff */
[----:B------:R-:W-:Y:S01]  /*8d00*/  @P1 FMUL R10, R10, 0.25 ;  /* 0x3e8000000a0a1820 */ /* 0x000fe20000400000 */
[----:B------:R-:W-:Y:S01]  /*8d10*/  @P1 FMUL R17, R17, 0.25 ;  /* 0x3e80000011111820 */ /* 0x000fe20000400000 */
[----:B------:R-:W-:Y:S01]  /*8d20*/  @P1 FMUL R16, R16, 0.25 ;  /* 0x3e80000010101820 */ /* 0x000fe20000400000 */
[----:B------:R-:W-:Y:S01]  /*8d30*/  LEA R13, R5, UR6, 0x4 ;  /* 0x00000006050d7c11 */ /* 0x000fe2000f8e20ff */
[----:B------:R-:W-:Y:S01]  /*8d40*/  @P1 FMUL R15, R15, 0.25 ;  /* 0x3e8000000f0f1820 */ /* 0x000fe20000400000 */
[----:B------:R-:W-:Y:S01]  /*8d50*/  @P1 FMUL R11, R11, 0.25 ;  /* 0x3e8000000b0b1820 */ /* 0x000fe20000400000 */
[----:B------:R-:W-:Y:S01]  /*8d60*/  @P1 FMUL R14, R14, 0.25 ;  /* 0x3e8000000e0e1820 */ /* 0x000fe20000400000 */
[----:B------:R-:W-:Y:S01]  /*8d70*/  @P1 FMUL R29, R29, 0.25 ;  /* 0x3e8000001d1d1820 */ /* 0x000fe20000400000 */
[----:B------:R-:W-:-:S02]  /*8d80*/  IMAD R5, R5, -0x8, R13 ;  /* 0xfffffff805057824 */ /* 0x000fc400078e020d */
[----:B------:R-:W-:Y:S01]  /*8d90*/  @!P0 FMUL R45, R45, 16777216 ;  /* 0x4b8000002d2d8820 */ /* 0x000fe20000400000 */
[----:B------:R-:W-:Y:S01]  /*8da0*/  @P1 FMUL R47, R47, 0.25 ;  /* 0x3e8000002f2f1820 */ /* 0x000fe20000400000 */
[----:B------:R-:W-:Y:S01]  /*8db0*/  @P1 FMUL R49, R49, 0.25 ;  /* 0x3e80000031311820 */ /* 0x000fe20000400000 */
[----:B------:R-:W-:Y:S01]  /*8dc0*/  IMAD.IADD R21, R4, 0x1, R5 ;  /* 0x0000000104157824 */ /* 0x000fe200078e0205 */
[C---:B------:R-:W-:Y:S01]  /*8dd0*/  LOP3.LUT R4, R0.reuse, 0x8, RZ, 0xc0, !PT ;  /* 0x0000000800047812 */ /* 0x040fe200078ec0ff */
[----:B------:R-:W-:Y:S02]  /*8de0*/  IMAD.SHL.U32 R5, R0, 0x8, RZ ;  /* 0x0000000800057824 */ /* 0x000fe400078e00ff */
[----:B------:R-:W-:Y:S01]  /*8df0*/  @!P0 FMUL R10, R10, 16777216 ;  /* 0x4b8000000a0a8820 */ /* 0x000fe20000400000 */
[----:B------:R-:W-:Y:S01]  /*8e00*/  @!P0 FMUL R17, R17, 16777216 ;  /* 0x4b80000011118820 */ /* 0x000fe20000400000 */
[----:B------:R-:W-:Y:S01]  /*8e10*/  @!P0 FMUL R16, R16, 16777216 ;  /* 0x4b80000010108820 */ /* 0x000fe20000400000 */
[----:B------:R-:W-:Y:S01]  /*8e20*/  IMAD R20, R4, 0x200, R13 ;  /* 0x0000020004147824 */ /* 0x000fe200078e020d */
[----:B------:R-:W-:Y:S01]  /*8e30*/  I2FP.F32.S32 R13, R9 ;  /* 0x00000009000d7245 */ /* 0x000fe20000201400 */
[----:B------:R-:W-:Y:S01]  /*8e40*/  @!P0 FMUL R15, R15, 16777216 ;  /* 0x4b8000000f0f8820 */ /* 0x000fe20000400000 */
[----:B------:R-:W-:Y:S01]  /*8e50*/  LOP3.LUT R5, R5, 0xf80, RZ, 0xc0, !PT ;  /* 0x00000f8005057812 */ /* 0x000fe200078ec0ff */
[----:B------:R-:W-:Y:S01]  /*8e60*/  @!P0 FMUL R11, R11, 16777216 ;  /* 0x4b8000000b0b8820 */ /* 0x000fe20000400000 */
[----:B------:R-:W-:Y:S01]  /*8e70*/  @!P0 FMUL R14, R14, 16777216 ;  /* 0x4b8000000e0e8820 */ /* 0x000fe20000400000 */
[----:B------:R-:W-:Y:S01]  /*8e80*/  FFMA.FTZ R12, R13, 1.1920928955078125e-07, R12 ;  /* 0x340000000d0c7823 */ /* 0x000fe2000001000c */
[----:B------:R-:W-:Y:S01]  /*8e90*/  FFMA.FTZ R13, R19, 1.1920928955078125e-07, R18 ;  /* 0x34000000130d7823 */ /* 0x000fe20000010012 */
[----:B------:R-:W-:Y:S01]  /*8ea0*/  IMAD.IADD R5, R5, 0x1, R20 ;  /* 0x0000000105057824 */ /* 0x000fe200078e0214 */
[----:B------:R-:W0:Y:S01]  /*8eb0*/  MUFU.RCP R18, R22 ;  /* 0x0000001600127308 */ /* 0x000e220000001000 */
[----:B------:R-:W-:-:S02]  /*8ec0*/  IMAD.MOV.U32 R51, RZ, RZ, R26 ;  /* 0x000000ffff337224 */ /* 0x000fc400078e001a */
[----:B------:R-:W-:Y:S01]  /*8ed0*/  @!P0 FMUL R29, R29, 16777216 ;  /* 0x4b8000001d1d8820 */ /* 0x000fe20000400000 */
[----:B------:R-:W-:Y:S01]  /*8ee0*/  @!P0 FMUL R47, R47, 16777216 ;  /* 0x4b8000002f2f8820 */ /* 0x000fe20000400000 */
[----:B------:R-:W-:Y:S01]  /*8ef0*/  @!P0 FMUL R49, R49, 16777216 ;  /* 0x4b80000031318820 */ /* 0x000fe20000400000 */
[----:B------:R-:W-:Y:S01]  /*8f00*/  @P1 FMUL R33, R33, 0.25 ;  /* 0x3e80000021211820 */ /* 0x000fe20000400000 */
[----:B------:R-:W-:Y:S01]  /*8f10*/  LEA.HI R4, R4, R21, RZ, 0x1f ;  /* 0x0000001504047211 */ /* 0x000fe200078ff8ff */
[----:B------:R-:W-:Y:S01]  /*8f20*/  @P1 FMUL R37, R37, 0.25 ;  /* 0x3e80000025251820 */ /* 0x000fe20000400000 */
[----:B------:R-:W-:Y:S01]  /*8f30*/  @P1 FMUL R51, R51, 0.25 ;  /* 0x3e80000033331820 */ /* 0x000fe20000400000 */
[----:B------:R-:W-:Y:S01]  /*8f40*/  @P1 FMUL R53, R53, 0.25 ;  /* 0x3e80000035351820 */ /* 0x000fe20000400000 */
[----:B------:R-:W-:Y:S01]  /*8f50*/  @P1 FMUL R59, R59, 0.25 ;  /* 0x3e8000003b3b1820 */ /* 0x000fe20000400000 */
[----:B------:R-:W-:Y:S01]  /*8f60*/  @P1 FMUL R61, R61, 0.25 ;  /* 0x3e8000003d3d1820 */ /* 0x000fe20000400000 */
[----:B------:R-:W-:Y:S01]  /*8f70*/  @!P0 FMUL R33, R33, 16777216 ;  /* 0x4b80000021218820 */ /* 0x000fe20000400000 */
[----:B------:R-:W-:Y:S01]  /*8f80*/  @!P0 FMUL R37, R37, 16777216 ;  /* 0x4b80000025258820 */ /* 0x000fe20000400000 */
[----:B------:R-:W-:Y:S01]  /*8f90*/  @!P0 FMUL R51, R51, 16777216 ;  /* 0x4b80000033338820 */ /* 0x000fe20000400000 */
[----:B------:R-:W-:Y:S01]  /*8fa0*/  @!P0 FMUL R53, R53, 16777216 ;  /* 0x4b80000035358820 */ /* 0x000fe20000400000 */
[----:B------:R-:W-:Y:S01]  /*8fb0*/  @!P0 FMUL R59, R59, 16777216 ;  /* 0x4b8000003b3b8820 */ /* 0x000fe20000400000 */
[C---:B0-----:R-:W-:Y:S01]  /*8fc0*/  FMUL R19, R18.reuse, R23 ;  /* 0x0000001712137220 */ /* 0x041fe20000400000 */
[C---:B------:R-:W-:Y:S01]  /*8fd0*/  FMUL R23, R18.reuse, R27 ;  /* 0x0000001b12177220 */ /* 0x040fe20000400000 */
        /* <DEDUP_REMOVED lines=13> */
[----:B------:R-:W-:Y:S01]  /*90b0*/  FMUL R44, R18, R73 ;  /* 0x00000049122c7220 */ /* 0x000fe20000400000 */
[----:B------:R-:W-:Y:S01]  /*90c0*/  @!P0 FMUL R61, R61, 16777216 ;  /* 0x4b8000003d3d8820 */ /* 0x000fe20000400000 */
[----:B------:R-:W0:Y:S01]  /*90d0*/  MUFU.RCP R18, R75 ;  /* 0x0000004b00127308 */ /* 0x000e220000001000 */
[----:B------:R-:W-:Y:S01]  /*90e0*/  F2FP.SATFINITE.E4M3.F32.PACK_AB_MERGE_C R41, R41, R42, RZ ;  /* 0x0000002a2929723e */ /* 0x000fe200048070ff */
[----:B------:R-:W-:Y:S01]  /*90f0*/  IMAD.IADD R9, R6, 0x1, -R9 ;  /* 0x0000000106097824 */ /* 0x000fe200078e0a09 */
[----:B------:R-:W-:Y:S01]  /*9100*/  F2FP.SATFINITE.E4M3.F32.PACK_AB_MERGE_C R43, R43, R44, RZ ;  /* 0x0000002c2b2b723e */ /* 0x000fe200048070ff */
[----:B------:R-:W-:Y:S01]  /*9110*/  IMAD.IADD R8, R7, 0x1, -R8 ;  /* 0x0000000107087824 */ /* 0x000fe200078e0a08 */
[----:B------:R-:W-:-:S02]  /*9120*/  F2FP.SATFINITE.E4M3.F32.PACK_AB_MERGE_C R39, R39, R40, RZ ;  /* 0x000000282727723e */ /* 0x000fc400048070ff */
[----:B------:R-:W-:Y:S02]  /*9130*/  F2FP.SATFINITE.E4M3.F32.PACK_AB_MERGE_C R27, R27, R28, RZ ;  /* 0x0000001c1b1b723e */ /* 0x000fe400048070ff */
[----:B------:R-:W-:Y:S02]  /*9140*/  F2FP.SATFINITE.E4M3.F32.PACK_AB_MERGE_C R31, R31, R32, RZ ;  /* 0x000000201f1f723e */ /* 0x000fe400048070ff */
[----:B------:R-:W-:Y:S02]  /*9150*/  F2FP.SATFINITE.E4M3.F32.PACK_AB_MERGE_C R23, R23, R24, RZ ;  /* 0x000000181717723e */ /* 0x000fe400048070ff */
[----:B------:R-:W-:Y:S02]  /*9160*/  LOP3.LUT R43, R43, 0xffff, RZ, 0xc0, !PT ;  /* 0x0000ffff2b2b7812 */ /* 0x000fe400078ec0ff */
[----:B------:R-:W-:Y:S01]  /*9170*/  LOP3.LUT R28, R39, 0xffff, RZ, 0xc0, !PT ;  /* 0x0000ffff271c7812 */ /* 0x000fe200078ec0ff */
        /* <DEDUP_REMOVED lines=10> */
[----:B------:R-:W-:Y:S01]  /*9220*/  F2FP.SATFINITE.E4M3.F32.PACK_AB_MERGE_C R14, R14, R45, RZ ;  /* 0x0000002d0e0e723e */ /* 0x000fe200048070ff */
[C---:B------:R-:W-:Y:S01]  /*9230*/  FMUL R22, R18.reuse, R33 ;  /* 0x0000002112167220 */ /* 0x040fe20000400000 */
[----:B------:R-:W-:Y:S01]  /*9240*/  F2FP.SATFINITE.E4M3.F32.PACK_AB_MERGE_C R10, R15, R10, RZ ;  /* 0x0000000a0f0a723e */ /* 0x000fe200048070ff */
[C---:B------:R-:W-:Y:S01]  /*9250*/  FMUL R25, R18.reuse, R37 ;  /* 0x0000002512197220 */ /* 0x040fe20000400000 */
[----:B------:R-:W-:Y:S01]  /*9260*/  F2FP.SATFINITE.E4M3.F32.PACK_AB_MERGE_C R16, R17, R16, RZ ;  /* 0x000000101110723e */ /* 0x000fe200048070ff */
[C---:B------:R-:W-:Y:S01]  /*9270*/  FMUL R33, R18.reuse, R51 ;  /* 0x0000003312217220 */ /* 0x040fe20000400000 */
[----:B------:R-:W-:Y:S01]  /*9280*/  F2FP.SATFINITE.E4M3.F32.PACK_AB_MERGE_C R29, R29, R30, RZ ;  /* 0x0000001e1d1d723e */ /* 0x000fe200048070ff */
[----:B------:R-:W-:Y:S01]  /*9290*/  FMUL R34, R18, R53 ;  /* 0x0000003512227220 */ /* 0x000fe20000400000 */
[----:B------:R-:W-:Y:S01]  /*92a0*/  LOP3.LUT R14, R14, 0xffff, RZ, 0xc0, !PT ;  /* 0x0000ffff0e0e7812 */ /* 0x000fe200078ec0ff */
[----:B------:R-:W-:Y:S01]  /*92b0*/  FMUL R37, R18, R59 ;  /* 0x0000003b12257220 */ /* 0x000fe20000400000 */
[----:B------:R-:W-:Y:S01]  /*92c0*/  LOP3.LUT R30, R16, 0xffff, RZ, 0xc0, !PT ;  /* 0x0000ffff101e7812 */ /* 0x000fe200078ec0ff */
[----:B------:R-:W-:Y:S01]  /*92d0*/  FMUL R38, R18, R61 ;  /* 0x0000003d12267220 */ /* 0x000fe20000400000 */
[----:B------:R-:W-:-:S02]  /*92e0*/  LOP3.LUT R45, R10, 0xffff, RZ, 0xc0, !PT ;  /* 0x0000ffff0a2d7812 */ /* 0x000fc400078ec0ff */
[----:B------:R-:W-:Y:S02]  /*92f0*/  PRMT R11, R30, 0x3340, R1 ;  /* 0x000033401e0b7816 */ /* 0x000fe40000000001 */
[----:B------:R-:W-:Y:S02]  /*9300*/  PRMT R10, R14, 0x3340, R45 ;  /* 0x000033400e0a7816 */ /* 0x000fe4000000002d */
[----:B------:R-:W-:Y:S02]  /*9310*/  F2FP.SATFINITE.E4M3.F32.PACK_AB_MERGE_C R16, R21, R22, RZ ;  /* 0x000000161510723e */ /* 0x000fe400048070ff */
[----:B------:R-:W-:Y:S02]  /*9320*/  F2FP.SATFINITE.E4M3.F32.PACK_AB_MERGE_C R33, R33, R34, RZ ;  /* 0x000000222121723e */ /* 0x000fe400048070ff */
[----:B------:R-:W-:Y:S02]  /*9330*/  F2FP.SATFINITE.E4M3.F32.PACK_AB_MERGE_C R25, R25, R26, RZ ;  /* 0x0000001a1919723e */ /* 0x000fe400048070ff */
[----:B------:R-:W-:-:S02]  /*9340*/  LOP3.LUT R22, R41, 0xffff, RZ, 0xc0, !PT ;  /* 0x0000ffff29167812 */ /* 0x000fc400078ec0ff */
[----:B------:R-:W-:Y:S02]  /*9350*/  F2FP.SATFINITE.E4M3.F32.PACK_AB_MERGE_C R37, R37, R38, RZ ;  /* 0x000000262525723e */ /* 0x000fe400048070ff */
[----:B------:R-:W-:Y:S02]  /*9360*/  F2FP.SATFINITE.E4M3.F32.PACK_AB_MERGE_C R35, R35, R36, RZ ;  /* 0x000000242323723e */ /* 0x000fe400048070ff */
[----:B------:R-:W-:Y:S02]  /*9370*/  PRMT R24, R10, 0x5410, R11 ;  /* 0x000054100a187816 */ /* 0x000fe4000000000b */
[----:B------:R-:W-:Y:S02]  /*9380*/  LOP3.LUT R33, R33, 0xffff, RZ, 0xc0, !PT ;  /* 0x0000ffff21217812 */ /* 0x000fe400078ec0ff */
[----:B------:R-:W-:Y:S02]  /*9390*/  LOP3.LUT R36, R25, 0xffff, RZ, 0xc0, !PT ;  /* 0x0000ffff19247812 */ /* 0x000fe400078ec0ff */
[----:B------:R-:W-:-:S02]  /*93a0*/  LOP3.LUT R31, R31, 0xffff, RZ, 0xc0, !PT ;  /* 0x0000ffff1f1f7812 */ /* 0x000fc400078ec0ff */
[----:B------:R-:W-:Y:S02]  /*93b0*/  LOP3.LUT R32, R29, 0xffff, RZ, 0xc0, !PT ;  /* 0x0000ffff1d207812 */ /* 0x000fe400078ec0ff */
[----:B------:R-:W-:Y:S02]  /*93c0*/  PRMT R11, R28, 0x3340, R1 ;  /* 0x000033401c0b7816 */ /* 0x000fe40000000001 */
[----:B------:R-:W-:Y:S02]  /*93d0*/  PRMT R10, R43, 0x3340, R22 ;  /* 0x000033402b0a7816 */ /* 0x000fe40000000016 */
[----:B------:R-:W-:Y:S02]  /*93e0*/  LOP3.LUT R38, R23, 0xffff, RZ, 0xc0, !PT ;  /* 0x0000ffff17267812 */ /* 0x000fe400078ec0ff */
[----:B------:R-:W-:Y:S02]  /*93f0*/  LOP3.LUT R34, R27, 0xffff, RZ, 0xc0, !PT ;  /* 0x0000ffff1b227812 */ /* 0x000fe400078ec0ff */
[----:B------:R-:W-:-:S02]  /*9400*/  F2FP.SATFINITE.E4M3.F32.PACK_AB_MERGE_C R17, R19, R20, RZ ;  /* 0x000000141311723e */ /* 0x000fc400048070ff */
[----:B------:R-:W-:Y:S02]  /*9410*/  PRMT R15, R36, 0x3340, R1 ;  /* 0x00003340240f7816 */ /* 0x000fe40000000001 */
[----:B------:R-:W-:Y:S02]  /*9420*/  PRMT R18, R33, 0x3340, R32 ;  /* 0x0000334021127816 */ /* 0x000fe40000000020 */
[----:B------:R-:W-:Y:S02]  /*9430*/  PRMT R26, R10, 0x5410, R11 ;  /* 0x000054100a1a7816 */ /* 0x000fe4000000000b */
[----:B------:R-:W-:Y:S02]  /*9440*/  PRMT R20, R38, 0x3340, R1 ;  /* 0x0000334026147816 */ /* 0x000fe40000000001 */
[----:B------:R-:W-:Y:S02]  /*9450*/  PRMT R19, R31, 0x3340, R34 ;  /* 0x000033401f137816 */ /* 0x000fe40000000022 */
[----:B------:R-:W-:-:S02]  /*9460*/  SHF.R.U32.HI R11, RZ, 0x8, R45 ;  /* 0x00000008ff0b7819 */ /* 0x000fc4000001162d */
[----:B------:R-:W-:Y:S02]  /*9470*/  SHF.R.U32.HI R10, RZ, 0x8, R14 ;  /* 0x00000008ff0a7819 */ /* 0x000fe4000001160e */
[----:B------:R-:W-:Y:S02]  /*9480*/  PRMT R18, R18, 0x5410, R15 ;  /* 0x0000541012127816 */ /* 0x000fe4000000000f */
[----:B------:R-:W-:Y:S02]  /*9490*/  PRMT R19, R19, 0x5410, R20 ;  /* 0x0000541013137816 */ /* 0x000fe40000000014 */
[----:B------:R-:W-:Y:S02]  /*94a0*/  LOP3.LUT R15, R11, 0xffff, RZ, 0xc0, !PT ;  /* 0x0000ffff0b0f7812 */ /* 0x000fe400078ec0ff */
[----:B------:R-:W-:Y:S02]  /*94b0*/  LOP3.LUT R20, R10, 0xffff, RZ, 0xc0, !PT ;  /* 0x0000ffff0a147812 */ /* 0x000fe400078ec0ff */
[----:B------:R-:W-:-:S02]  /*94c0*/  SHF.R.U32.HI R11, RZ, 0x8, R22 ;  /* 0x00000008ff0b7819 */ /* 0x000fc40000011616 */
[----:B------:R-:W-:Y:S02]  /*94d0*/  SHF.R.U32.HI R10, RZ, 0x8, R43 ;  /* 0x00000008ff0a7819 */ /* 0x000fe4000001162b */
[----:B------:R-:W-:Y:S02]  /*94e0*/  SHF.R.U32.HI R14, RZ, 0x8, R30 ;  /* 0x00000008ff0e7819 */ /* 0x000fe4000001161e */
[----:B------:R-:W-:Y:S02]  /*94f0*/  PRMT R15, R20, 0x3340, R15 ;  /* 0x00003340140f7816 */ /* 0x000fe4000000000f */
[----:B------:R-:W-:Y:S02]  /*9500*/  LOP3.LUT R20, R11, 0xffff, RZ, 0xc0, !PT ;  /* 0x0000ffff0b147812 */ /* 0x000fe400078ec0ff */
[----:B------:R-:W-:Y:S02]  /*9510*/  LOP3.LUT R21, R10, 0xffff, RZ, 0xc0, !PT ;  /* 0x0000ffff0a157812 */ /* 0x000fe400078ec0ff */
[----:B------:R-:W-:-:S02]  /*9520*/  SHF.R.U32.HI R10, RZ, 0x8, R28 ;  /* 0x00000008ff0a7819 */ /* 0x000fc4000001161c */
[----:B------:R-:W-:Y:S02]  /*9530*/  LOP3.LUT R14, R14, 0xffff, RZ, 0xc0, !PT ;  /* 0x0000ffff0e0e7812 */ /* 0x000fe400078ec0ff */
[----:B------:R-:W-:Y:S02]  /*9540*/  PRMT R21, R21, 0x3340, R20 ;  /* 0x0000334015157816 */ /* 0x000fe40000000014 */
[----:B------:R-:W-:Y:S02]  /*9550*/  LOP3.LUT R20, R10, 0xffff, RZ, 0xc0, !PT ;  /* 0x0000ffff0a147812 */ /* 0x000fe400078ec0ff */
[----:B------:R-:W-:Y:S02]  /*9560*/  PRMT R22, R14, 0x3340, R1 ;  /* 0x000033400e167816 */ /* 0x000fe40000000001 */
[----:B------:R-:W-:Y:S02]  /*9570*/  SHF.R.U32.HI R10, RZ, 0x8, R36 ;  /* 0x00000008ff0a7819 */ /* 0x000fe40000011624 */
[----:B------:R-:W-:-:S02]  /*9580*/  SHF.R.U32.HI R14, RZ, 0x8, R32 ;  /* 0x00000008ff0e7819 */ /* 0x000fc40000011620 */
[----:B------:R-:W-:Y:S02]  /*9590*/  SHF.R.U32.HI R11, RZ, 0x8, R33 ;  /* 0x00000008ff0b7819 */ /* 0x000fe40000011621 */
[----:B------:R-:W-:Y:S02]  /*95a0*/  LOP3.LUT R10, R10, 0xffff, RZ, 0xc0, !PT ;  /* 0x0000ffff0a0a7812 */ /* 0x000fe400078ec0ff */
[----:B------:R-:W-:Y:S02]  /*95b0*/  LOP3.LUT R23, R14, 0xffff, RZ, 0xc0, !PT ;  /* 0x0000ffff0e177812 */ /* 0x000fe400078ec0ff */
[----:B------:R-:W-:Y:S01]  /*95c0*/  LOP3.LUT R28, R11, 0xffff, RZ, 0xc0, !PT ;  /* 0x0000ffff0b1c7812 */ /* 0x000fe200078ec0ff */
[----:B------:R-:W-:Y:S01]  /*95d0*/  IMAD.MOV.U32 R11, RZ, RZ, 0x3dc6b27f ;  /* 0x3dc6b27fff0b7424 */ /* 0x000fe200078e00ff */
[--C-:B------:R-:W-:Y:S01]  /*95e0*/  PRMT R14, R20, 0x3340, R1.reuse ;  /* 0x00003340140e7816 */ /* 0x100fe20000000001 */
[----:B------:R-:W-:Y:S01]  /*95f0*/  FADD R20, R9, -1 ;  /* 0xbf80000009147421 */ /* 0x000fe20000000000 */
[----:B------:R-:W-:-:S02]  /*9600*/  PRMT R30, R10, 0x3340, R1 ;  /* 0x000033400a1e7816 */ /* 0x000fc40000000001 */
[----:B------:R-:W-:Y:S01]  /*9610*/  PRMT R10, R15, 0x5410, R22 ;  /* 0x000054100f0a7816 */ /* 0x000fe20000000016 */
[----:B------:R-:W-:Y:S01]  /*9620*/  FADD R22, R8, -1 ;  /* 0xbf80000008167421 */ /* 0x000fe20000000000 */
[-C--:B------:R-:W-:Y:S01]  /*9630*/  FFMA.FTZ R9, R20, R11.reuse, -0.16845393180847167969 ;  /* 0xbe2c7f3014097423 */ /* 0x080fe2000001000b */
[----:B------:R-:W-:Y:S02]  /*9640*/  LOP3.LUT R37, R37, 0xffff, RZ, 0xc0, !PT ;  /* 0x0000ffff25257812 */ /* 0x000fe400078ec0ff */
[----:B------:R-:W-:Y:S01]  /*9650*/  FFMA.FTZ R15, R22, R11, -0.16845393180847167969 ;  /* 0xbe2c7f30160f7423 */ /* 0x000fe2000001000b */
[----:B------:R-:W-:Y:S01]  /*9660*/  FFMA.FTZ R11, R20, R9, 0.1716887056827545166 ;  /* 0x3e2fcf2a140b7423 */ /* 0x000fe20000010009 */
[----:B------:R-:W-:Y:S02]  /*9670*/  PRMT R9, R10, 0x5210, R37 ;  /* 0x000052100a097816 */ /* 0x000fe40000000025 */
[----:B------:R-:W-:Y:S01]  /*9680*/  FFMA.FTZ R15, R22, R15, 0.1716887056827545166 ;  /* 0x3e2fcf2a160f7423 */ /* 0x000fe2000001000f */
[----:B------:R-:W-:Y:S01]  /*9690*/  PRMT R25, R28, 0x3340, R23 ;  /* 0x000033401c197816 */ /* 0x000fe20000000017 */
[----:B------:R-:W-:Y:S01]  /*96a0*/  FFMA.FTZ R11, R20, R11, -0.17900948226451873779 ;  /* 0xbe374e43140b7423 */ /* 0x000fe2000001000b */
[----:B------:R-:W-:-:S02]  /*96b0*/  SHF.R.U32.HI R10, RZ, 0x8, R31 ;  /* 0x00000008ff0a7819 */ /* 0x000fc4000001161f */
[----:B------:R-:W-:Y:S01]  /*96c0*/  PRMT R28, R21, 0x5410, R14 ;  /* 0x00005410151c7816 */ /* 0x000fe2000000000e */
[----:B------:R-:W-:Y:S01]  /*96d0*/  FFMA.FTZ R21, R22, R15, -0.17900948226451873779 ;  /* 0xbe374e4316157423 */ /* 0x000fe2000001000f */
[----:B------:R-:W-:Y:S01]  /*96e0*/  LOP3.LUT R35, R35, 0xffff, RZ, 0xc0, !PT ;  /* 0x0000ffff23237812 */ /* 0x000fe200078ec0ff */
[----:B------:R-:W-:Y:S01]  /*96f0*/  FFMA.FTZ R15, R20, R11, 0.20512372255325317383 ;  /* 0x3e520bf4140f7423 */ /* 0x000fe2000001000b */
[----:B------:R-:W-:Y:S01]  /*9700*/  LOP3.LUT R23, R10, 0xffff, RZ, 0xc0, !PT ;  /* 0x0000ffff0a177812 */ /* 0x000fe200078ec0ff */
[----:B------:R-:W-:Y:S01]  /*9710*/  FFMA.FTZ R21, R22, R21, 0.20512372255325317383 ;  /* 0x3e520bf416157423 */ /* 0x000fe20000010015 */
[----:B------:R-:W-:Y:S01]  /*9720*/  PRMT R8, R24, 0x4210, R37 ;  /* 0x0000421018087816 */ /* 0x000fe20000000025 */
[----:B------:R-:W-:Y:S01]  /*9730*/  FFMA.FTZ R15, R20, R15, -0.24046532809734344482 ;  /* 0xbe763c8b140f7423 */ /* 0x000fe2000001000f */
[--C-:B------:R-:W-:Y:S01]  /*9740*/  PRMT R10, R26, 0x4210, R35.reuse ;  /* 0x000042101a0a7816 */ /* 0x100fe20000000023 */
[----:B------:R-:W-:Y:S01]  /*9750*/  FFMA.FTZ R21, R22, R21, -0.24046532809734344482 ;  /* 0xbe763c8b16157423 */ /* 0x000fe20000010015 */
[----:B------:R-:W-:Y:S01]  /*9760*/  PRMT R11, R28, 0x5210, R35 ;  /* 0x000052101c0b7816 */ /* 0x000fe20000000023 */
[----:B------:R-:W-:Y:S01]  /*9770*/  BAR.SYNC.DEFER_BLOCKING 0x0 ;  /* 0x0000000000007b1d */ /* 0x000fe20000010000 */
[----:B------:R-:W-:Y:S01]  /*9780*/  SHF.R.U32.HI R14, RZ, 0x8, R34 ;  /* 0x00000008ff0e7819 */ /* 0x000fe20000011622 */
[----:B------:R-:W-:Y:S01]  /*9790*/  FFMA.FTZ R15, R20, R15, 0.28857114911079406738 ;  /* 0x3e93bf99140f7423 */ /* 0x000fe2000001000f */
[----:B------:R-:W-:-:S02]  /*97a0*/  ISETP.GE.U32.AND P1, PT, R6, 0x7f800000, PT ;  /* 0x7f8000000600780c */ /* 0x000fc40003f26070 */
[----:B------:R-:W-:-:S03]  /*97b0*/  LOP3.LUT R14, R14, 0xffff, RZ, 0xc0, !PT ;  /* 0x0000ffff0e0e7812 */ /* 0x000fc600078ec0ff */
[----:B------:R-:W0:Y:S01]  /*97c0*/  LDC.64 R28, c[0x0][0x398] ;  /* 0x0000e600ff1c7b82 */ /* 0x000e220000000a00 */
[----:B------:R-:W-:Y:S02]  /*97d0*/  ISETP.GE.U32.AND P2, PT, R7, 0x7f800000, PT ;  /* 0x7f8000000700780c */ /* 0x000fe40003f46070 */
[----:B------:R-:W-:Y:S01]  /*97e0*/  PRMT R24, R23, 0x3340, R14 ;  /* 0x0000334017187816 */ /* 0x000fe2000000000e */
[----:B------:R-:W-:Y:S01]  /*97f0*/  FFMA.FTZ R23, R22, R21, 0.28857114911079406738 ;  /* 0x3e93bf9916177423 */ /* 0x000fe20000010015 */
[----:B------:R-:W-:Y:S01]  /*9800*/  LOP3.LUT R14, R0, 0x1ff, RZ, 0xc0, !PT ;  /* 0x000001ff000e7812 */ /* 0x000fe200078ec0ff */
[----:B------:R-:W-:Y:S01]  /*9810*/  FFMA.FTZ R21, R20, R15, -0.36067417263984680176 ;  /* 0xbeb8aa4914157423 */ /* 0x000fe2000001000f */
[----:B------:R-:W-:Y:S01]  /*9820*/  FSETP.NEU.AND P0, PT, R6, RZ, PT ;  /* 0x000000ff0600720b */ /* 0x000fe20003f0d000 */
[----:B------:R-:W-:Y:S01]  /*9830*/  FFMA.FTZ R23, R22, R23, -0.36067417263984680176 ;  /* 0xbeb8aa4916177423 */ /* 0x000fe20000010017 */
[----:B------:R-:W-:Y:S01]  /*9840*/  LEA R15, R14, UR6, 0x4 ;  /* 0x000000060e0f7c11 */ /* 0x000fe2000f8e20ff */
[----:B------:R-:W-:Y:S01]  /*9850*/  FFMA.FTZ R21, R20, R21, 0.48089820146560668945 ;  /* 0x3ef6384a14157423 */ /* 0x000fe20000010015 */
[----:B------:R-:W-:Y:S01]  /*9860*/  SHF.R.U32.HI R14, RZ, 0x8, R38 ;  /* 0x00000008ff0e7819 */ /* 0x000fe20000011626 */
[----:B------:R-:W-:Y:S01]  /*9870*/  FFMA.FTZ R23, R22, R23, 0.48089820146560668945 ;  /* 0x3ef6384a16177423 */ /* 0x000fe20000010017 */
[----:B------:R-:W-:Y:S01]  /*9880*/  PRMT R30, R25, 0x5410, R30 ;  /* 0x00005410191e7816 */ /* 0x000fe2000000001e */
[----:B------:R-:W-:Y:S01]  /*9890*/  FFMA.FTZ R21, R20, R21, -0.72134751081466674805 ;  /* 0xbf38aa3b14157423 */ /* 0x000fe20000010015 */
[----:B------:R-:W-:Y:S01]  /*98a0*/  LOP3.LUT R26, R14, 0xffff, RZ, 0xc0, !PT ;  /* 0x0000ffff0e1a7812 */ /* 0x000fe200078ec0ff */
[----:B------:R-:W-:Y:S01]  /*98b0*/  FFMA.FTZ R23, R22, R23, -0.72134751081466674805 ;  /* 0xbf38aa3b16177423 */ /* 0x000fe20000010017 */
[----:B------:R-:W1:Y:S01]  /*98c0*/  LDC R14, c[0x0][0x3e8] ;  /* 0x0000fa00ff0e7b82 */ /* 0x000e620000000800 */
[----:B------:R-:W-:Y:S01]  /*98d0*/  STSM.16.M88.4 [R5], R8 ;  /* 0x0000000805007844 */ /* 0x000fe20000000200 */
[----:B------:R-:W-:Y:S01]  /*98e0*/  FMUL R21, R20, R21 ;  /* 0x0000001514157220 */ /* 0x000fe20000400000 */
[----:B------:R-:W-:Y:S01]  /*98f0*/  FMUL R23, R22, R23 ;  /* 0x0000001716177220 */ /* 0x000fe20000400000 */
[----:B------:R-:W-:-:S04]  /*9900*/  PRMT R27, R26, 0x3340, R1 ;  /* 0x000033401a1b7816 */ /* 0x000fc80000000001 */
[----:B------:R-:W-:Y:S01]  /*9910*/  BAR.SYNC.DEFER_BLOCKING 0x0 ;  /* 0x0000000000007b1d */ /* 0x000fe20000010000 */
[----:B------:R-:W-:Y:S01]  /*9920*/  FMUL R21, R20, R21 ;  /* 0x0000001514157220 */ /* 0x000fe20000400000 */
[----:B------:R-:W-:Y:S01]  /*9930*/  FMUL R23, R22, R23 ;  /* 0x0000001716177220 */ /* 0x000fe20000400000 */
[----:B------:R-:W-:Y:S02]  /*9940*/  PRMT R27, R24, 0x5410, R27 ;  /* 0x00005410181b7816 */ /* 0x000fe4000000001b */
[----:B------:R-:W-:Y:S01]  /*9950*/  FFMA.FTZ R21, R20, 1.4426950216293334961, R21 ;  /* 0x3fb8aa3b14157823 */ /* 0x000fe20000010015 */
[----:B------:R-:W-:Y:S01]  /*9960*/  FFMA.FTZ R22, R22, 1.4426950216293334961, R23 ;  /* 0x3fb8aa3b16167823 */ /* 0x000fe20000010017 */
[----:B------:R-:W-:Y:S02]  /*9970*/  @P1 IMAD.MOV.U32 R23, RZ, RZ, 0x7f800000 ;  /* 0x7f800000ff171424 */ /* 0x000fe400078e00ff */
[----:B------:R-:W-:Y:S01]  /*9980*/  FADD R12, R12, R21 ;  /* 0x000000150c0c7221 */ /* 0x000fe20000000000 */
[----:B------:R-:W-:Y:S01]  /*9990*/  FADD R13, R13, R22 ;  /* 0x000000160d0d7221 */ /* 0x000fe20000000000 */
[----:B------:R-:W-:Y:S01]  /*99a0*/  @P1 FFMA.FTZ R12, R6, R23, +INF ;  /* 0x7f800000060c1423 */ /* 0x000fe20000010017 */
[----:B------:R-:W-:Y:S01]  /*99b0*/  @P2 IMAD.MOV.U32 R6, RZ, RZ, 0x7f800000 ;  /* 0x7f800000ff062424 */ /* 0x000fe200078e00ff */
[----:B------:R-:W-:Y:S01]  /*99c0*/  SHF.R.U32.HI R23, RZ, 0x8, R0 ;  /* 0x00000008ff177819 */ /* 0x000fe20000011600 */
[----:B------:R-:W-:Y:S01]  /*99d0*/  IMAD R21, R46, UR5, RZ ;  /* 0x000000052e157c24 */ /* 0x000fe2000f8e02ff */
[C---:B------:R-:W-:Y:S01]  /*99e0*/  FSETP.NEU.AND P1, PT, R7.reuse, RZ, PT ;  /* 0x000000ff0700720b */ /* 0x040fe20003f2d000 */
[----:B------:R-:W-:Y:S01]  /*99f0*/  @P2 FFMA.FTZ R13, R7, R6, +INF ;  /* 0x7f800000070d2423 */ /* 0x000fe20000010006 */
[----:B------:R-:W-:Y:S01]  /*9a00*/  SGXT.U32 R23, R23, 0x1 ;  /* 0x000000011717781a */ /* 0x000fe20000000000 */
[----:B------:R-:W-:Y:S01]  /*9a10*/  USHF.R.S32.HI UR5, URZ, 0x1f, UR4 ;  /* 0x0000001fff057899 */ /* 0x000fe20008011404 */
[----:B------:R-:W-:-:S02]  /*9a20*/  LOP3.LUT R7, R16, 0xffff, RZ, 0xc0, !PT ;  /* 0x0000ffff10077812 */ /* 0x000fc400078ec0ff */
[----:B------:R-:W-:Y:S01]  /*9a30*/  LOP3.LUT R16, R17, 0xffff, RZ, 0xc0, !PT ;  /* 0x0000ffff11107812 */ /* 0x000fe200078ec0ff */
[----:B-1----:R-:W-:Y:S01]  /*9a40*/  IMAD R17, R23, R14, RZ ;  /* 0x0000000e17117224 */ /* 0x002fe200078e02ff */
[----:B0-----:R-:W-:Y:S01]  /*9a50*/  IADD3 R6, P2, P3, R21, UR4, R28 ;  /* 0x0000000415067c10 */ /* 0x001fe2000fb5e01c */
[----:B------:R-:W0:Y:S01]  /*9a60*/  LDS.128 R8, [R15] ;  /* 0x000000000f087984 */ /* 0x000e220000000c00 */
[----:B------:R-:W-:Y:S01]  /*9a70*/  SHF.R.S32.HI R20, RZ, 0x1f, R21 ;  /* 0x0000001fff147819 */ /* 0x000fe20000011415 */
[----:B------:R-:W1:Y:S01]  /*9a80*/  LDCU UR4, c[0x0][0x3ec] ;  /* 0x00007d80ff0477ac */ /* 0x000e620008000800 */
[--C-:B------:R-:W-:Y:S02]  /*9a90*/  PRMT R36, R18, 0x4210, R7.reuse ;  /* 0x0000421012247816 */ /* 0x100fe40000000007 */
[----:B------:R-:W-:Y:S02]  /*9aa0*/  PRMT R37, R30, 0x5210, R7 ;  /* 0x000052101e257816 */ /* 0x000fe40000000007 */
[--C-:B------:R-:W-:Y:S01]  /*9ab0*/  PRMT R38, R19, 0x4210, R16.reuse ;  /* 0x0000421013267816 */ /* 0x100fe20000000010 */
[----:B------:R-:W-:Y:S01]  /*9ac0*/  IMAD R19, R14, 0x2, R17 ;  /* 0x000000020e137824 */ /* 0x000fe200078e0211 */
[----:B------:R-:W-:Y:S01]  /*9ad0*/  PRMT R39, R27, 0x5210, R16 ;  /* 0x000052101b277816 */ /* 0x000fe20000000010 */
[----:B------:R-:W-:Y:S01]  /*9ae0*/  BAR.SYNC.DEFER_BLOCKING 0x0 ;  /* 0x0000000000007b1d */ /* 0x000fe20000010000 */
[----:B------:R-:W-:Y:S01]  /*9af0*/  IADD3.X R7, PT, PT, R20, UR5, R29, P2, P3 ;  /* 0x0000000514077c10 */ /* 0x000fe200097e641d */
[----:B------:R-:W-:Y:S01]  /*9b00*/  IMAD R21, R14, 0x2, R19 ;  /* 0x000000020e157824 */ /* 0x000fe200078e0213 */
[----:B------:R-:W-:-:S02]  /*9b10*/  IADD3 R16, P2, PT, R17, R6, RZ ;  /* 0x0000000611107210 */ /* 0x000fc40007f5e0ff */
[----:B------:R-:W-:Y:S02]  /*9b20*/  FSEL R12, R12, -INF , P0 ;  /* 0xff8000000c0c7808 */ /* 0x000fe40000000000 */
[-C--:B------:R-:W-:Y:S02]  /*9b30*/  LEA.HI.X.SX32 R17, R17, R7.reuse, 0x1, P2 ;  /* 0x0000000711117211 */ /* 0x080fe400010f0eff */
[----:B------:R-:W-:Y:S01]  /*9b40*/  IADD3 R18, P2, PT, R19, R6, RZ ;  /* 0x0000000613127210 */ /* 0x000fe20007f5e0ff */
[----:B------:R-:W-:Y:S01]  /*9b50*/  FFMA R12, R12, 0.69314718246459960938, R3 ;  /* 0x3f3172180c0c7823 */ /* 0x000fe20000000003 */
[----:B------:R-:W-:Y:S01]  /*9b60*/  FSEL R13, R13, -INF , P1 ;  /* 0xff8000000d0d7808 */ /* 0x000fe20000800000 */
[----:B-1----:R-:W-:Y:S01]  /*9b70*/  UIMAD UR4, UR7, UR4, URZ ;  /* 0x00000004070472a4 */ /* 0x002fe2000f8e02ff */
[----:B------:R-:W-:Y:S01]  /*9b80*/  LEA.HI.X.SX32 R19, R19, R7, 0x1, P2 ;  /* 0x0000000713137211 */ /* 0x000fe200010f0eff */
[----:B------:R-:W-:Y:S01]  /*9b90*/  IMAD.SHL.U32 R3, R46, 0x4, RZ ;  /* 0x000000042e037824 */ /* 0x000fe200078e00ff */
[----:B------:R-:W-:Y:S01]  /*9ba0*/  LOP3.LUT P0, RZ, R0, 0x100, RZ, 0xc0, !PT ;  /* 0x0000010000ff7812 */ /* 0x000fe2000780c0ff */
[----:B------:R-:W-:Y:S01]  /*9bb0*/  FFMA R13, R13, 0.69314718246459960938, R2 ;  /* 0x3f3172180d0d7823 */ /* 0x000fe20000000002 */
[----:B------:R-:W-:-:S02]  /*9bc0*/  USHF.L.U32 UR7, UR4, 0x2, URZ ;  /* 0x0000000204077899 */ /* 0x000fc400080006ff */
[----:B------:R-:W-:Y:S01]  /*9bd0*/  UIMAD.WIDE UR4, UR4, 0x4, URZ ;  /* 0x00000004040478a5 */ /* 0x000fe2000f8e02ff */
[----:B------:R1:W-:Y:S01]  /*9be0*/  STSM.16.M88.4 [R5], R36 ;  /* 0x0000002405007844 */ /* 0x0003e20000000200 */
[C---:B0-----:R-:W-:Y:S02]  /*9bf0*/  PRMT R41, R8.reuse, 0x7773, RZ ;  /* 0x0000777308297816 */ /* 0x041fe400000000ff */
[C---:B------:R-:W-:Y:S02]  /*9c00*/  PRMT R35, R8.reuse, 0x7772, RZ ;  /* 0x0000777208237816 */ /* 0x040fe400000000ff */
[C---:B------:R-:W-:Y:S02]  /*9c10*/  PRMT R53, R8.reuse, 0x7771, RZ ;  /* 0x0000777108357816 */ /* 0x040fe400000000ff */
[----:B------:R-:W-:Y:S01]  /*9c20*/  PRMT R25, R8, 0x7770, RZ ;  /* 0x0000777008197816 */ /* 0x000fe200000000ff */
[----:B------:R-:W-:Y:S01]  /*9c30*/  BAR.SYNC.DEFER_BLOCKING 0x0 ;  /* 0x0000000000007b1d */ /* 0x000fe20000010000 */
[----:B------:R-:W-:Y:S01]  /*9c40*/  IADD3 R8, P2, PT, R21, R6, RZ ;  /* 0x0000000615087210 */ /* 0x000fe20007f5e0ff */
[----:B-1----:R-:W-:Y:S01]  /*9c50*/  IMAD R5, R14, 0x2, R21 ;  /* 0x000000020e057824 */ /* 0x002fe200078e0215 */
[----:B------:R-:W-:-:S02]  /*9c60*/  PRMT R49, R9, 0x7773, RZ ;  /* 0x0000777309317816 */ /* 0x000fc400000000ff */
[C---:B------:R-:W-:Y:S02]  /*9c70*/  PRMT R43, R9.reuse, 0x7772, RZ ;  /* 0x00007772092b7816 */ /* 0x040fe400000000ff */
[C---:B------:R-:W-:Y:S02]  /*9c80*/  PRMT R31, R9.reuse, 0x7771, RZ ;  /* 0x00007771091f7816 */ /* 0x040fe400000000ff */
[----:B------:R-:W-:Y:S02]  /*9c90*/  PRMT R55, R9, 0x7770, RZ ;  /* 0x0000777009377816 */ /* 0x000fe400000000ff */
[----:B------:R-:W-:Y:S01]  /*9ca0*/  LEA.HI.X.SX32 R9, R21, R7, 0x1, P2 ;  /* 0x0000000715097211 */ /* 0x000fe200010f0eff */
[----:B------:R-:W-:Y:S01]  /*9cb0*/  IMAD R21, R14, 0x2, R5 ;  /* 0x000000020e157824 */ /* 0x000fe200078e0205 */
[C---:B------:R-:W-:Y:S02]  /*9cc0*/  PRMT R47, R10.reuse, 0x7773, RZ ;  /* 0x000077730a2f7816 */ /* 0x040fe400000000ff */
[----:B------:R-:W-:Y:S01]  /*9cd0*/  PRMT R37, R10, 0x7772, RZ ;  /* 0x000077720a257816 */ /* 0x000fe200000000ff */
[----:B------:R-:W-:Y:S01]  /*9ce0*/  IMAD R23, R14, 0x2, R21 ;  /* 0x000000020e177824 */ /* 0x000fe200078e0215 */
[----:B------:R-:W-:-:S02]  /*9cf0*/  PRMT R33, R10, 0x7771, RZ ;  /* 0x000077710a217816 */ /* 0x000fc400000000ff */
[----:B------:R-:W-:Y:S02]  /*9d00*/  PRMT R27, R10, 0x7770, RZ ;  /* 0x000077700a1b7816 */ /* 0x000fe400000000ff */
[----:B------:R-:W-:Y:S02]  /*9d10*/  IADD3 R10, P2, PT, R5, R6, RZ ;  /* 0x00000006050a7210 */ /* 0x000fe40007f5e0ff */
[C---:B------:R-:W-:Y:S01]  /*9d20*/  PRMT R45, R11.reuse, 0x7773, RZ ;  /* 0x000077730b2d7816 */ /* 0x040fe200000000ff */
[----:B------:R0:W-:Y:S01]  /*9d30*/  STG.E.U8 desc[UR10][R16.64], R25 ;  /* 0x0000001910007986 */ /* 0x0001e2000c10110a */
[C---:B------:R-:W-:Y:S02]  /*9d40*/  PRMT R39, R11.reuse, 0x7772, RZ ;  /* 0x000077720b277816 */ /* 0x040fe400000000ff */
[C---:B------:R-:W-:Y:S01]  /*9d50*/  PRMT R51, R11.reuse, 0x7771, RZ ;  /* 0x000077710b337816 */ /* 0x040fe200000000ff */
[----:B------:R1:W-:Y:S01]  /*9d60*/  STG.E.U8 desc[UR10][R18.64], R55 ;  /* 0x0000003712007986 */ /* 0x0003e2000c10110a */
[----:B------:R-:W-:-:S02]  /*9d70*/  PRMT R29, R11, 0x7770, RZ ;  /* 0x000077700b1d7816 */ /* 0x000fc400000000ff */
[-C--:B------:R-:W-:Y:S01]  /*9d80*/  LEA.HI.X.SX32 R11, R5, R7.reuse, 0x1, P2 ;  /* 0x00000007050b7211 */ /* 0x080fe200010f0eff */
[C---:B------:R-:W-:Y:S01]  /*9d90*/  IMAD R5, R14.reuse, 0x2, R23 ;  /* 0x000000020e057824 */ /* 0x040fe200078e0217 */
[-C--:B------:R-:W-:Y:S01]  /*9da0*/  IADD3 R20, P2, PT, R21, R6.reuse, RZ ;  /* 0x0000000615147210 */ /* 0x080fe20007f5e0ff */
[----:B------:R2:W-:Y:S01]  /*9db0*/  STG.E.U8 desc[UR10][R8.64], R27 ;  /* 0x0000001b08007986 */ /* 0x0005e2000c10110a */
[-C--:B------:R-:W-:Y:S01]  /*9dc0*/  IADD3 R22, P3, PT, R23, R6.reuse, RZ ;  /* 0x0000000617167210 */ /* 0x080fe20007f7e0ff */
[C---:B0-----:R-:W-:Y:S01]  /*9dd0*/  IMAD R25, R14.reuse, 0x2, R5 ;  /* 0x000000020e197824 */ /* 0x041fe200078e0205 */
[-C--:B------:R-:W-:Y:S01]  /*9de0*/  LEA.HI.X.SX32 R21, R21, R7.reuse, 0x1, P2 ;  /* 0x0000000715157211 */ /* 0x080fe200010f0eff */
[----:B------:R0:W-:Y:S01]  /*9df0*/  STG.E.U8 desc[UR10][R10.64], R29 ;  /* 0x0000001d0a007986 */ /* 0x0001e2000c10110a */
[----:B------:R-:W-:Y:S01]  /*9e00*/  IADD3 R16, P2, PT, R5, R6, RZ ;  /* 0x0000000605107210 */ /* 0x000fe20007f5e0ff */
[----:B-1----:R-:W-:Y:S01]  /*9e10*/  IMAD R19, R14, 0x2, R25 ;  /* 0x000000020e137824 */ /* 0x002fe200078e0219 */
[-C--:B------:R-:W-:Y:S01]  /*9e20*/  LEA.HI.X.SX32 R23, R23, R7.reuse, 0x1, P3 ;  /* 0x0000000717177211 */ /* 0x080fe200018f0eff */
[----:B------:R1:W-:Y:S01]  /*9e30*/  STG.E.U8 desc[UR10][R20.64], R53 ;  /* 0x0000003514007986 */ /* 0x0003e2000c10110a */
[----:B------:R-:W-:-:S02]  /*9e40*/  LEA.HI.X.SX32 R17, R5, R7, 0x1, P2 ;  /* 0x0000000705117211 */ /* 0x000fc400010f0eff */
[-C--:B------:R-:W-:Y:S01]  /*9e50*/  IADD3 R18, P3, PT, R19, R6.reuse, RZ ;  /* 0x0000000613127210 */ /* 0x080fe20007f7e0ff */
[C---:B--2---:R-:W-:Y:S01]  /*9e60*/  IMAD R27, R14.reuse, 0x2, R19 ;  /* 0x000000020e1b7824 */ /* 0x044fe200078e0213 */
[-C--:B------:R-:W-:Y:S01]  /*9e70*/  IADD3 R8, P2, PT, R25, R6.reuse, RZ ;  /* 0x0000000619087210 */ /* 0x080fe20007f5e0ff */
[----:B------:R2:W-:Y:S01]  /*9e80*/  STG.E.U8 desc[UR10][R22.64], R31 ;  /* 0x0000001f16007986 */ /* 0x0005e2000c10110a */
[-C--:B------:R-:W-:Y:S01]  /*9e90*/  LEA.HI.X.SX32 R19, R19, R7.reuse, 0x1, P3 ;  /* 0x0000000713137211 */ /* 0x080fe200018f0eff */
[C---:B------:R-:W-:Y:S01]  /*9ea0*/  IMAD R5, R14.reuse, 0x2, R27 ;  /* 0x000000020e057824 */ /* 0x040fe200078e021b */
[-C--:B------:R-:W-:Y:S01]  /*9eb0*/  LEA.HI.X.SX32 R9, R25, R7.reuse, 0x1, P2 ;  /* 0x0000000719097211 */ /* 0x080fe200010f0eff */
[----:B------:R-:W-:Y:S01]  /*9ec0*/  STG.E.U8 desc[UR10][R16.64], R33 ;  /* 0x0000002110007986 */ /* 0x000fe2000c10110a */
[CC--:B0-----:R-:W-:Y:S01]  /*9ed0*/  IADD3 R10, P2, PT, R27.reuse, R6.reuse, RZ ;  /* 0x000000061b0a7210 */ /* 0x0c1fe20007f5e0ff */
[C---:B------:R-:W-:Y:S02]  /*9ee0*/  IMAD R29, R14.reuse, 0x2, R5 ;  /* 0x000000020e1d7824 */ /* 0x040fe400078e0205 */
[----:B------:R0:W-:Y:S01]  /*9ef0*/  STG.E.U8 desc[UR10][R8.64], R51 ;  /* 0x0000003308007986 */ /* 0x0001e2000c10110a */
[-C--:B------:R-:W-:Y:S01]  /*9f00*/  LEA.HI.X.SX32 R11, R27, R7.reuse, 0x1, P2 ;  /* 0x000000071b0b7211 */ /* 0x080fe200010f0eff */
[C---:B------:R-:W-:Y:S01]  /*9f10*/  IMAD R25, R14.reuse, 0x2, R29 ;  /* 0x000000020e197824 */ /* 0x040fe200078e021d */
[-C--:B-1----:R-:W-:Y:S01]  /*9f20*/  IADD3 R20, P2, PT, R5, R6.reuse, RZ ;  /* 0x0000000605147210 */ /* 0x082fe20007f5e0ff */
[----:B------:R1:W-:Y:S01]  /*9f30*/  STG.E.U8 desc[UR10][R18.64], R35 ;  /* 0x0000002312007986 */ /* 0x0003e2000c10110a */
[-C--:B--2---:R-:W-:Y:S01]  /*9f40*/  IADD3 R22, P3, PT, R29, R6.reuse, RZ ;  /* 0x000000061d167210 */ /* 0x084fe20007f7e0ff */
[C---:B------:R-:W-:Y:S01]  /*9f50*/  IMAD R31, R14.reuse, 0x2, R25 ;  /* 0x000000020e1f7824 */ /* 0x040fe200078e0219 */
[-C--:B------:R-:W-:Y:S01]  /*9f60*/  LEA.HI.X.SX32 R21, R5, R7.reuse, 0x1, P2 ;  /* 0x0000000705157211 */ /* 0x080fe200010f0eff */
[----:B------:R-:W-:Y:S01]  /*9f70*/  STG.E.U8 desc[UR10][R10.64], R43 ;  /* 0x0000002b0a007986 */ /* 0x000fe2000c10110a */
[-C--:B------:R-:W-:Y:S01]  /*9f80*/  LEA.HI.X.SX32 R23, R29, R7.reuse, 0x1, P3 ;  /* 0x000000071d177211 */ /* 0x080fe200018f0eff */
[C---:B------:R-:W-:Y:S01]  /*9f90*/  IMAD R27, R14.reuse, 0x2, R31 ;  /* 0x000000020e1b7824 */ /* 0x040fe200078e021f */
[CC--:B0-----:R-:W-:Y:S01]  /*9fa0*/  IADD3 R8, P2, PT, R25.reuse, R6.reuse, RZ ;  /* 0x0000000619087210 */ /* 0x0c1fe20007f5e0ff */
[----:B------:R-:W-:Y:S02]  /*9fb0*/  STG.E.U8 desc[UR10][R20.64], R37 ;  /* 0x0000002514007986 */ /* 0x000fe4000c10110a */
[C---:B------:R-:W-:Y:S01]  /*9fc0*/  IMAD R33, R14.reuse, 0x2, R27 ;  /* 0x000000020e217824 */ /* 0x040fe200078e021b */
[----:B------:R-:W-:Y:S01]  /*9fd0*/  LEA.HI.X.SX32 R9, R25, R7, 0x1, P2 ;  /* 0x0000000719097211 */ /* 0x000fe200010f0eff */
[----:B------:R0:W-:Y:S02]  /*9fe0*/  STG.E.U8 desc[UR10][R22.64], R39 ;  /* 0x0000002716007986 */ /* 0x0001e4000c10110a */
[----:B------:R-:W-:Y:S01]  /*9ff0*/  IMAD R5, R14, 0x2, R33 ;  /* 0x000000020e057824 */ /* 0x000fe200078e0221 */
[----:B------:R-:W-:-:S02]  /*a000*/  IADD3 R16, P2, PT, R31, R6, RZ ;  /* 0x000000061f107210 */ /* 0x000fc40007f5e0ff */
[-C--:B------:R-:W-:Y:S01]  /*a010*/  IADD3 R24, P3, PT, R33, R6.reuse, RZ ;  /* 0x0000000621187210 */ /* 0x080fe20007f7e0ff */
[C---:B------:R-:W-:Y:S01]  /*a020*/  IMAD R29, R14.reuse, 0x2, R5 ;  /* 0x000000020e1d7824 */ /* 0x040fe200078e0205 */
[-C--:B------:R-:W-:Y:S01]  /*a030*/  LEA.HI.X.SX32 R17, R31, R7.reuse, 0x1, P2 ;  /* 0x000000071f117211 */ /* 0x080fe200010f0eff */
[----:B------:R-:W-:Y:S01]  /*a040*/  STG.E.U8 desc[UR10][R8.64], R41 ;  /* 0x0000002908007986 */ /* 0x000fe2000c10110a */
[-C--:B------:R-:W-:Y:S01]  /*a050*/  LEA.HI.X.SX32 R25, R33, R7.reuse, 0x1, P3 ;  /* 0x0000000721197211 */ /* 0x080fe200018f0eff */
[C---:B-1----:R-:W-:Y:S01]  /*a060*/  IMAD R35, R14.reuse, 0x2, R29 ;  /* 0x000000020e237824 */ /* 0x042fe200078e021d */
[-C--:B------:R-:W-:Y:S01]  /*a070*/  IADD3 R18, P2, PT, R27, R6.reuse, RZ ;  /* 0x000000061b127210 */ /* 0x080fe20007f5e0ff */
[----:B------:R-:W1:Y:S01]  /*a080*/  LDS.128 R8, [R15] ;  /* 0x000000000f087984 */ /* 0x000e620000000c00 */
[-C--:B0-----:R-:W-:Y:S01]  /*a090*/  IADD3 R22, P3, PT, R29, R6.reuse, RZ ;  /* 0x000000061d167210 */ /* 0x081fe20007f7e0ff */
[C---:B------:R-:W-:Y:S01]  /*a0a0*/  IMAD R31, R14.reuse, 0x2, R35 ;  /* 0x000000020e1f7824 */ /* 0x040fe200078e0223 */
[-C--:B------:R-:W-:Y:S01]  /*a0b0*/  LEA.HI.X.SX32 R19, R27, R7.reuse, 0x1, P2 ;  /* 0x000000071b137211 */ /* 0x080fe200010f0eff */
[----:B------:R0:W-:Y:S01]  /*a0c0*/  STG.E.U8 desc[UR10][R16.64], R49 ;  /* 0x0000003110007986 */ /* 0x0001e2000c10110a */
[-C--:B------:R-:W-:Y:S01]  /*a0d0*/  IADD3 R20, P2, PT, R5, R6.reuse, RZ ;  /* 0x0000000605147210 */ /* 0x080fe20007f5e0ff */
[C---:B------:R-:W-:Y:S01]  /*a0e0*/  IMAD R37, R14.reuse, 0x2, R31 ;  /* 0x000000020e257824 */ /* 0x040fe200078e021f */
[-C--:B------:R-:W-:Y:S01]  /*a0f0*/  IADD3 R26, P4, PT, R35, R6.reuse, RZ ;  /* 0x00000006231a7210 */ /* 0x080fe20007f9e0ff */
[----:B------:R2:W-:Y:S01]  /*a100*/  STG.E.U8 desc[UR10][R18.64], R47 ;  /* 0x0000002f12007986 */ /* 0x0005e2000c10110a */
[-C--:B------:R-:W-:Y:S01]  /*a110*/  LEA.HI.X.SX32 R21, R5, R7.reuse, 0x1, P2 ;  /* 0x0000000705157211 */ /* 0x080fe200010f0eff */
[C---:B------:R-:W-:Y:S01]  /*a120*/  IMAD R33, R14.reuse, 0x2, R37 ;  /* 0x000000020e217824 */ /* 0x040fe200078e0225 */
[-C--:B------:R-:W-:Y:S01]  /*a130*/  LEA.HI.X.SX32 R23, R29, R7.reuse, 0x1, P3 ;  /* 0x000000071d177211 */ /* 0x080fe200018f0eff */
[----:B------:R3:W-:Y:S01]  /*a140*/  STG.E.U8 desc[UR10][R24.64], R45 ;  /* 0x0000002d18007986 */ /* 0x0007e2000c10110a */
[----:B------:R-:W-:Y:S01]  /*a150*/  LEA.HI.X.SX32 R27, R35, R7, 0x1, P4 ;  /* 0x00000007231b7211 */ /* 0x000fe200020f0eff */
[----:B------:R-:W-:Y:S01]  /*a160*/  IMAD R39, R14, 0x2, R33 ;  /* 0x000000020e277824 */ /* 0x000fe200078e0221 */
[----:B0-----:R-:W-:-:S03]  /*a170*/  IADD3 R16, P2, PT, R31, R6, RZ ;  /* 0x000000061f107210 */ /* 0x001fc60007f5e0ff */
[----:B------:R-:W-:Y:S01]  /*a180*/  IMAD R41, R14, 0x2, R39 ;  /* 0x000000020e297824 */ /* 0x000fe200078e0227 */
[----:B--2---:R-:W-:-:S03]  /*a190*/  IADD3 R18, P3, PT, R37, R6, RZ ;  /* 0x0000000625127210 */ /* 0x004fc60007f7e0ff */
[C---:B------:R-:W-:Y:S01]  /*a1a0*/  IMAD R43, R14.reuse, 0x2, R41 ;  /* 0x000000020e2b7824 */ /* 0x040fe200078e0229 */
[-C--:B------:R-:W-:Y:S02]  /*a1b0*/  LEA.HI.X.SX32 R17, R31, R7.reuse, 0x1, P2 ;  /* 0x000000071f117211 */ /* 0x080fe400010f0eff */
[-C--:B---3--:R-:W-:Y:S01]  /*a1c0*/  IADD3 R24, P4, PT, R33, R6.reuse, RZ ;  /* 0x0000000621187210 */ /* 0x088fe20007f9e0ff */
[C---:B------:R-:W-:Y:S01]  /*a1d0*/  IMAD R5, R14.reuse, 0x2, R43 ;  /* 0x000000020e057824 */ /* 0x040fe200078e022b */
[-C--:B------:R-:W-:Y:S02]  /*a1e0*/  LEA.HI.X.SX32 R19, R37, R7.reuse, 0x1, P3 ;  /* 0x0000000725137211 */ /* 0x080fe400018f0eff */
[-C--:B------:R-:W-:Y:S01]  /*a1f0*/  IADD3 R30, P3, PT, R41, R6.reuse, RZ ;  /* 0x00000006291e7210 */ /* 0x080fe20007f7e0ff */
[C---:B------:R-:W-:Y:S01]  /*a200*/  IMAD R15, R14.reuse, 0x2, R5 ;  /* 0x000000020e0f7824 */ /* 0x040fe200078e0205 */
[----:B------:R-:W-:Y:S02]  /*a210*/  LEA.HI.X.SX32 R25, R33, R7, 0x1, P4 ;  /* 0x0000000721197211 */ /* 0x000fe400020f0eff */
[-C--:B------:R-:W-:Y:S01]  /*a220*/  IADD3 R28, P2, PT, R39, R6.reuse, RZ ;  /* 0x00000006271c7210 */ /* 0x080fe20007f5e0ff */
[----:B------:R-:W-:Y:S01]  /*a230*/  IMAD R45, R14, 0x2, R15 ;  /* 0x000000020e2d7824 */ /* 0x000fe200078e020f */
[----:B------:R-:W-:-:S02]  /*a240*/  IADD3 R32, P4, PT, R43, R6, RZ ;  /* 0x000000062b207210 */ /* 0x000fc40007f9e0ff */
[-C--:B------:R-:W-:Y:S01]  /*a250*/  LEA.HI.X.SX32 R31, R41, R7.reuse, 0x1, P3 ;  /* 0x00000007291f7211 */ /* 0x080fe200018f0eff */
[C---:B------:R-:W-:Y:S01]  /*a260*/  IMAD R47, R14.reuse, 0x2, R45 ;  /* 0x000000020e2f7824 */ /* 0x040fe200078e022d */
[-C--:B------:R-:W-:Y:S02]  /*a270*/  LEA.HI.X.SX32 R29, R39, R7.reuse, 0x1, P2 ;  /* 0x00000007271d7211 */ /* 0x080fe400010f0eff */
[----:B------:R-:W-:Y:S01]  /*a280*/  LEA.HI.X.SX32 R33, R43, R7, 0x1, P4 ;  /* 0x000000072b217211 */ /* 0x000fe200020f0eff */
[C---:B------:R-:W-:Y:S01]  /*a290*/  IMAD R41, R14.reuse, 0x2, R47 ;  /* 0x000000020e297824 */ /* 0x040fe200078e022f */
[-C--:B------:R-:W-:Y:S02]  /*a2a0*/  IADD3 R34, P2, PT, R5, R6.reuse, RZ ;  /* 0x0000000605227210 */ /* 0x080fe40007f5e0ff */
[-C--:B------:R-:W-:Y:S01]  /*a2b0*/  IADD3 R36, P3, PT, R15, R6.reuse, RZ ;  /* 0x000000060f247210 */ /* 0x080fe20007f7e0ff */
[----:B------:R-:W-:Y:S01]  /*a2c0*/  IMAD R43, R14, 0x2, R41 ;  /* 0x000000020e2b7824 */ /* 0x000fe200078e0229 */
[----:B------:R-:W-:-:S02]  /*a2d0*/  IADD3 R38, P4, PT, R45, R6, RZ ;  /* 0x000000062d267210 */ /* 0x000fc40007f9e0ff */
[-C--:B------:R-:W-:Y:S01]  /*a2e0*/  LEA.HI.X.SX32 R35, R5, R7.reuse, 0x1, P2 ;  /* 0x0000000705237211 */ /* 0x080fe200010f0eff */
[----:B------:R-:W-:Y:S01]  /*a2f0*/  IMAD R5, R14, 0x2, R43 ;  /* 0x000000020e057824 */ /* 0x000fe200078e022b */
[-C--:B------:R-:W-:Y:S02]  /*a300*/  LEA.HI.X.SX32 R37, R15, R7.reuse, 0x1, P3 ;  /* 0x000000070f257211 */ /* 0x080fe400018f0eff */
[----:B------:R-:W-:Y:S02]  /*a310*/  LEA.HI.X.SX32 R39, R45, R7, 0x1, P4 ;  /* 0x000000072d277211 */ /* 0x000fe400020f0eff */
[-C--:B------:R-:W-:Y:S02]  /*a320*/  IADD3 R14, P2, PT, R47, R6.reuse, RZ ;  /* 0x000000062f0e7210 */ /* 0x080fe40007f5e0ff */
[-C--:B------:R-:W-:Y:S02]  /*a330*/  IADD3 R40, P3, PT, R41, R6.reuse, RZ ;  /* 0x0000000629287210 */ /* 0x080fe40007f7e0ff */
[----:B------:R-:W-:-:S02]  /*a340*/  IADD3 R42, P4, PT, R43, R6, RZ ;  /* 0x000000062b2a7210 */ /* 0x000fc40007f9e0ff */
[----:B------:R-:W-:Y:S02]  /*a350*/  IADD3 R6, P5, PT, R5, R6, RZ ;  /* 0x0000000605067210 */ /* 0x000fe40007fbe0ff */
[-C--:B------:R-:W-:Y:S02]  /*a360*/  LEA.HI.X.SX32 R15, R47, R7.reuse, 0x1, P2 ;  /* 0x000000072f0f7211 */ /* 0x080fe400010f0eff */
[-C--:B------:R-:W-:Y:S02]  /*a370*/  LEA.HI.X.SX32 R41, R41, R7.reuse, 0x1, P3 ;  /* 0x0000000729297211 */ /* 0x080fe400018f0eff */
[-C--:B------:R-:W-:Y:S02]  /*a380*/  LEA.HI.X.SX32 R43, R43, R7.reuse, 0x1, P4 ;  /* 0x000000072b2b7211 */ /* 0x080fe400020f0eff */
[----:B-1----:R-:W-:Y:S02]  /*a390*/  PRMT R69, R8, 0x7770, RZ ;  /* 0x0000777008457816 */ /* 0x002fe400000000ff */
[----:B------:R-:W-:-:S02]  /*a3a0*/  LEA.HI.X.SX32 R7, R5, R7, 0x1, P5 ;  /* 0x0000000705077211 */ /* 0x000fc400028f0eff */
[----:B------:R-:W-:Y:S01]  /*a3b0*/  PRMT R67, R9, 0x7770, RZ ;  /* 0x0000777009437816 */ /* 0x000fe200000000ff */
[----:B------:R0:W-:Y:S01]  /*a3c0*/  STG.E.U8 desc[UR10][R20.64], R69 ;  /* 0x0000004514007986 */ /* 0x0001e2000c10110a */
[----:B------:R-:W-:Y:S02]  /*a3d0*/  PRMT R65, R10, 0x7770, RZ ;  /* 0x000077700a417816 */ /* 0x000fe400000000ff */
[C---:B------:R-:W-:Y:S01]  /*a3e0*/  PRMT R5, R11.reuse, 0x7773, RZ ;  /* 0x000077730b057816 */ /* 0x040fe200000000ff */
[----:B------:R1:W-:Y:S01]  /*a3f0*/  STG.E.U8 desc[UR10][R22.64], R67 ;  /* 0x0000004316007986 */ /* 0x0003e2000c10110a */
[C---:B------:R-:W-:Y:S02]  /*a400*/  PRMT R49, R11.reuse, 0x7772, RZ ;  /* 0x000077720b317816 */ /* 0x040fe400000000ff */
[C---:B------:R-:W-:Y:S01]  /*a410*/  PRMT R57, R11.reuse, 0x7771, RZ ;  /* 0x000077710b397816 */ /* 0x040fe200000000ff */
[----:B------:R1:W-:Y:S01]  /*a420*/  STG.E.U8 desc[UR10][R26.64], R65 ;  /* 0x000000411a007986 */ /* 0x0003e2000c10110a */
[----:B------:R-:W-:-:S02]  /*a430*/  PRMT R11, R11, 0x7770, RZ ;  /* 0x000077700b0b7816 */ /* 0x000fc400000000ff */
[----:B------:R-:W-:Y:S01]  /*a440*/  PRMT R63, R8, 0x7771, RZ ;  /* 0x00007771083f7816 */ /* 0x000fe200000000ff */
[----:B0-----:R-:W0:Y:S01]  /*a450*/  LDC.64 R20, c[0x0][0x3a0] ;  /* 0x0000e800ff147b82 */ /* 0x001e220000000a00 */
[C---:B------:R-:W-:Y:S01]  /*a460*/  PRMT R61, R9.reuse, 0x7771, RZ ;  /* 0x00007771093d7816 */ /* 0x040fe200000000ff */
[----:B------:R1:W-:Y:S01]  /*a470*/  STG.E.U8 desc[UR10][R16.64], R11 ;  /* 0x0000000b10007986 */ /* 0x0003e2000c10110a */
[----:B------:R-:W-:Y:S02]  /*a480*/  PRMT R59, R10, 0x7771, RZ ;  /* 0x000077710a3b7816 */ /* 0x000fe400000000ff */
[----:B------:R-:W-:Y:S01]  /*a490*/  PRMT R55, R8, 0x7772, RZ ;  /* 0x0000777208377816 */ /* 0x000fe200000000ff */
[----:B------:R1:W-:Y:S01]  /*a4a0*/  STG.E.U8 desc[UR10][R18.64], R63 ;  /* 0x0000003f12007986 */ /* 0x0003e2000c10110a */
[C---:B------:R-:W-:Y:S02]  /*a4b0*/  PRMT R53, R9.reuse, 0x7772, RZ ;  /* 0x0000777209357816 */ /* 0x040fe400000000ff */
[----:B------:R-:W-:Y:S01]  /*a4c0*/  PRMT R51, R10, 0x7772, RZ ;  /* 0x000077720a337816 */ /* 0x000fe200000000ff */
[----:B------:R1:W-:Y:S01]  /*a4d0*/  STG.E.U8 desc[UR10][R24.64], R61 ;  /* 0x0000003d18007986 */ /* 0x0003e2000c10110a */
[----:B------:R-:W-:Y:S01]  /*a4e0*/  PRMT R47, R8, 0x7773, RZ ;  /* 0x00007773082f7816 */ /* 0x000fe200000000ff */
[----:B------:R-:W-:Y:S01]  /*a4f0*/  IMAD.SHL.U32 R8, R0, 0x2, RZ ;  /* 0x0000000200087824 */ /* 0x000fe200078e00ff */
[----:B------:R-:W-:Y:S01]  /*a500*/  PRMT R45, R9, 0x7773, RZ ;  /* 0x00007773092d7816 */ /* 0x000fe200000000ff */
[----:B------:R1:W-:Y:S01]  /*a510*/  STG.E.U8 desc[UR10][R28.64], R59 ;  /* 0x0000003b1c007986 */ /* 0x0003e2000c10110a */
[----:B------:R-:W-:Y:S01]  /*a520*/  PRMT R9, R10, 0x7773, RZ ;  /* 0x000077730a097816 */ /* 0x000fe200000000ff */
[----:B------:R-:W-:Y:S01]  /*a530*/  IMAD.HI R0, R46, 0x4, RZ ;  /* 0x000000042e007827 */ /* 0x000fe200078e02ff */
[----:B------:R-:W-:Y:S01]  /*a540*/  LOP3.LUT R8, R8, 0x3f8, RZ, 0xc0, !PT ;  /* 0x000003f808087812 */ /* 0x000fe200078ec0ff */
[----:B------:R1:W-:Y:S04]  /*a550*/  STG.E.U8 desc[UR10][R30.64], R57 ;  /* 0x000000391e007986 */ /* 0x0003e8000c10110a */
[----:B------:R1:W-:Y:S01]  /*a560*/  STG.E.U8 desc[UR10][R32.64], R55 ;  /* 0x0000003720007986 */ /* 0x0003e2000c10110a */
[----:B0-----:R-:W-:-:S03]  /*a570*/  IADD3 R2, P1, P2, R3, UR7, R20 ;  /* 0x0000000703027c10 */ /* 0x001fc6000fa3e014 */
[----:B------:R1:W-:Y:S01]  /*a580*/  STG.E.U8 desc[UR10][R34.64], R53 ;  /* 0x0000003522007986 */ /* 0x0003e2000c10110a */
[----:B------:R-:W-:-:S03]  /*a590*/  IADD3.X R3, PT, PT, R0, UR5, R21, P1, P2 ;  /* 0x0000000500037c10 */ /* 0x000fc60008fe4415 */
[----:B------:R1:W-:Y:S04]  /*a5a0*/  STG.E.U8 desc[UR10][R36.64], R51 ;  /* 0x0000003324007986 */ /* 0x0003e8000c10110a */
[----:B------:R1:W-:Y:S04]  /*a5b0*/  STG.E.U8 desc[UR10][R38.64], R49 ;  /* 0x0000003126007986 */ /* 0x0003e8000c10110a */
[----:B------:R1:W-:Y:S04]  /*a5c0*/  STG.E.U8 desc[UR10][R14.64], R47 ;  /* 0x0000002f0e007986 */ /* 0x0003e8000c10110a */
[----:B------:R1:W-:Y:S04]  /*a5d0*/  STG.E.U8 desc[UR10][R40.64], R45 ;  /* 0x0000002d28007986 */ /* 0x0003e8000c10110a */
[----:B------:R1:W-:Y:S04]  /*a5e0*/  STG.E.U8 desc[UR10][R42.64], R9 ;  /* 0x000000092a007986 */ /* 0x0003e8000c10110a */
[----:B------:R1:W-:Y:S01]  /*a5f0*/  STG.E.U8 desc[UR10][R6.64], R5 ;  /* 0x0000000506007986 */ /* 0x0003e2000c10110a */
[----:B------:R-:W-:Y:S06]  /*a600*/  BAR.SYNC.DEFER_BLOCKING 0x0 ;  /* 0x0000000000007b1d */ /* 0x000fec0000010000 */
[----:B------:R1:W-:Y:S02]  /*a610*/  STS.64 [R8+UR6], R12 ;  /* 0x0000000c08007988 */ /* 0x0003e40008000a06 */
[----:B------:R-:W-:Y:S06]  /*a620*/  BAR.SYNC.DEFER_BLOCKING 0x0 ;  /* 0x0000000000007b1d */ /* 0x000fec0000010000 */
[----:B------:R-:W-:Y:S05]  /*a630*/  @P0 EXIT ;  /* 0x000000000000094d */ /* 0x000fea0003800000 */
[----:B-1----:R-:W0:Y:S04]  /*a640*/  LDS R5, [R4] ;  /* 0x0000000004057984 */ /* 0x002e280000000800 */
[----:B0-----:R-:W-:Y:S01]  /*a650*/  STG.E desc[UR10][R2.64], R5 ;  /* 0x0000000502007986 */ /* 0x001fe2000c10190a */
[----:B------:R-:W-:Y:S05]  /*a660*/  EXIT ;  /* 0x000000000000794d */ /* 0x000fea0003800000 */
.L_x_2:
[----:B------:R-:W-:-:S00]  /*a670*/  BRA `(.L_x_2) ;  /* 0xfffffffc00fc7947 */ /* 0x000fc0000383ffff */
[----:B------:R-:W-:-:S00]  /*a680*/  NOP ;  /* 0x0000000000007918 */ /* 0x000fc00000000000 */
[----:B------:R-:W-:-:S00]  /*a690*/  NOP ;  /* 0x0000000000007918 */ /* 0x000fc00000000000 */
[----:B------:R-:W-:-:S00]  /*a6a0*/  NOP ;  /* 0x0000000000007918 */ /* 0x000fc00000000000 */
[----:B------:R-:W-:-:S00]  /*a6b0*/  NOP ;  /* 0x0000000000007918 */ /* 0x000fc00000000000 */
[----:B------:R-:W-:-:S00]  /*a6c0*/  NOP ;  /* 0x0000000000007918 */ /* 0x000fc00000000000 */
[----:B------:R-:W-:-:S00]  /*a6d0*/  NOP ;  /* 0x0000000000007918 */ /* 0x000fc00000000000 */
[----:B------:R-:W-:-:S00]  /*a6e0*/  NOP ;  /* 0x0000000000007918 */ /* 0x000fc00000000000 */
[----:B------:R-:W-:-:S00]  /*a6f0*/  NOP ;  /* 0x0000000000007918 */ /* 0x000fc00000000000 */
.L_x_3:


//--------------------- .nv.global.init           --------------------------
	.section	.nv.global.init,"aw",@progbits
.nv.global.init:
	.type		_$_str,@object
	.size		_$_str,(.L_0 - _$_str)
_$_str:
        /*0000*/ 	.byte	0x5f, 0x5f, 0x43, 0x55, 0x44, 0x41, 0x5f, 0x46, 0x54, 0x5a, 0x00
.L_0:


//--------------------- .nv.shared.attn_fwd       --------------------------
	.section	.nv.shared.attn_fwd,"aw",@nobits
	.sectionflags	@""
	.align	16
	.zero		1024


//--------------------- .nv.shared.reserved.0     --------------------------
	.section	.nv.shared.reserved.0,"aw",@nobits
	.weak		__nv_reservedSMEM_offset_0_alias
	.size		__nv_reservedSMEM_offset_0_alias, 0, 64
	.other		__nv_reservedSMEM_offset_0_alias,@"STO_CUDA_RESERVED_SHARED STV_DEFAULT"
__nv_reservedSMEM_offset_0_alias:
	.zero		0
	.zero		64


//--------------------- .nv.constant0.attn_fwd    --------------------------
	.section	.nv.constant0.attn_fwd,"a",@progbits
	.sectionflags	@""
	.align	4
.nv.constant0.attn_fwd:
	.zero		1032


//--------------------- SYMBOLS --------------------------

	.type		.nv.reservedSmem.offset0,@object
	.size		.nv.reservedSmem.offset0,0x4
	.type		.nv.reservedSmem.cap,@object
	.size		.nv.reservedSmem.cap,0x4
